//
// Generated by NVIDIA NVVM Compiler
//
// Compiler Build ID: CL-36424714
// Cuda compilation tools, release 13.0, V13.0.88
// Based on NVVM 20.0.0
//

.version 9.0
.target sm_100
.address_size 64

	// .globl	_Z9histogramPiPfiii
.extern .func  (.param .b64 func_retval0) malloc
(
	.param .b64 malloc_param_0
)
;
.extern .shared .align 16 .b8 s_bins[];

.visible .entry _Z9histogramPiPfiii(
	.param .u64 .ptr .align 1 _Z9histogramPiPfiii_param_0,
	.param .u64 .ptr .align 1 _Z9histogramPiPfiii_param_1,
	.param .u32 _Z9histogramPiPfiii_param_2,
	.param .u32 _Z9histogramPiPfiii_param_3,
	.param .u32 _Z9histogramPiPfiii_param_4
)
{
	.reg .pred 	%p<42>;
	.reg .b32 	%r<170>;
	.reg .b32 	%f<72>;
	.reg .b64 	%rd<39>;

	ld.param.u64 	%rd14, [_Z9histogramPiPfiii_param_1];
	ld.param.u32 	%r57, [_Z9histogramPiPfiii_param_2];
	ld.param.u32 	%r59, [_Z9histogramPiPfiii_param_3];
	ld.param.u32 	%r58, [_Z9histogramPiPfiii_param_4];
	mov.u32 	%r1, %tid.x;
	mul.wide.s32 	%rd15, %r58, 4;
	{ // callseq 0, 0
	.param .b64 param0;
	st.param.b64 	[param0], %rd15;
	.param .b64 retval0;
	call.uni (retval0), 
	malloc, 
	(
	param0
	);
	ld.param.b64 	%rd16, [retval0];
	} // callseq 0
	sub.s32 	%r60, %r59, %r57;
	cvt.rn.f32.s32 	%f28, %r60;
	cvt.rn.f32.s32 	%f29, %r58;
	div.rn.f32 	%f1, %f28, %f29;
	setp.lt.s32 	%p1, %r58, 1;
	@%p1 bra 	$L__BB0_13;
	and.b32  	%r2, %r58, 15;
	setp.lt.u32 	%p2, %r58, 16;
	mov.b32 	%r152, 0;
	@%p2 bra 	$L__BB0_4;
	and.b32  	%r152, %r58, 2147483632;
	mov.b32 	%r162, 0;
$L__BB0_3:
	.pragma "nounroll";
	mul.wide.u32 	%rd17, %r162, 4;
	add.s64 	%rd18, %rd16, %rd17;
	mov.b32 	%r63, 0;
	st.u32 	[%rd18], %r63;
	st.u32 	[%rd18+4], %r63;
	st.u32 	[%rd18+8], %r63;
	st.u32 	[%rd18+12], %r63;
	st.u32 	[%rd18+16], %r63;
	st.u32 	[%rd18+20], %r63;
	st.u32 	[%rd18+24], %r63;
	st.u32 	[%rd18+28], %r63;
	st.u32 	[%rd18+32], %r63;
	st.u32 	[%rd18+36], %r63;
	st.u32 	[%rd18+40], %r63;
	st.u32 	[%rd18+44], %r63;
	st.u32 	[%rd18+48], %r63;
	st.u32 	[%rd18+52], %r63;
	st.u32 	[%rd18+56], %r63;
	st.u32 	[%rd18+60], %r63;
	add.s32 	%r162, %r162, 16;
	setp.eq.s32 	%p3, %r162, %r152;
	@%p3 bra 	$L__BB0_4;
	bra.uni 	$L__BB0_3;
$L__BB0_4:
	setp.eq.s32 	%p4, %r2, 0;
	@%p4 bra 	$L__BB0_13;
	and.b32  	%r5, %r58, 7;
	setp.lt.u32 	%p5, %r2, 8;
	@%p5 bra 	$L__BB0_7;
	mul.wide.u32 	%rd19, %r152, 4;
	add.s64 	%rd20, %rd16, %rd19;
	mov.b32 	%r64, 0;
	st.u32 	[%rd20], %r64;
	st.u32 	[%rd20+4], %r64;
	st.u32 	[%rd20+8], %r64;
	st.u32 	[%rd20+12], %r64;
	st.u32 	[%rd20+16], %r64;
	st.u32 	[%rd20+20], %r64;
	st.u32 	[%rd20+24], %r64;
	st.u32 	[%rd20+28], %r64;
	add.s32 	%r152, %r152, 8;
$L__BB0_7:
	setp.eq.s32 	%p6, %r5, 0;
	@%p6 bra 	$L__BB0_13;
	and.b32  	%r8, %r58, 3;
	setp.lt.u32 	%p7, %r5, 4;
	@%p7 bra 	$L__BB0_10;
	mul.wide.u32 	%rd21, %r152, 4;
	add.s64 	%rd22, %rd16, %rd21;
	mov.b32 	%r65, 0;
	st.u32 	[%rd22], %r65;
	st.u32 	[%rd22+4], %r65;
	st.u32 	[%rd22+8], %r65;
	st.u32 	[%rd22+12], %r65;
	add.s32 	%r152, %r152, 4;
$L__BB0_10:
	setp.eq.s32 	%p8, %r8, 0;
	@%p8 bra 	$L__BB0_13;
	mov.b32 	%r156, 0;
$L__BB0_12:
	.pragma "nounroll";
	mul.wide.u32 	%rd23, %r152, 4;
	add.s64 	%rd24, %rd16, %rd23;
	mov.b32 	%r67, 0;
	st.u32 	[%rd24], %r67;
	add.s32 	%r152, %r152, 1;
	add.s32 	%r156, %r156, 1;
	setp.ne.s32 	%p9, %r156, %r8;
	@%p9 bra 	$L__BB0_12;
$L__BB0_13:
	setp.lt.s32 	%p10, %r58, 1;
	cvt.rn.f32.s32 	%f2, %r57;
	@%p10 bra 	$L__BB0_68;
	cvta.to.global.u64 	%rd25, %rd14;
	mov.u32 	%r69, %ctaid.x;
	mov.u32 	%r70, %ntid.x;
	mad.lo.s32 	%r71, %r69, %r70, %r1;
	mul.wide.s32 	%rd26, %r71, 4;
	add.s64 	%rd2, %rd25, %rd26;
	and.b32  	%r15, %r58, 7;
	add.s32 	%r16, %r15, -1;
	and.b32  	%r17, %r58, 3;
	and.b32  	%r18, %r58, 2147483640;
	and.b32  	%r19, %r58, 1;
	add.s64 	%rd3, %rd16, 16;
	mov.b32 	%r157, 0;
$L__BB0_15:
	setp.lt.u32 	%p11, %r58, 8;
	mov.b32 	%r160, 0;
	@%p11 bra 	$L__BB0_34;
	mov.b32 	%r158, 0;
	mov.u64 	%rd36, %rd3;
$L__BB0_17:
	.pragma "nounroll";
	ld.global.f32 	%f62, [%rd2];
	cvt.rn.f32.u32 	%f30, %r158;
	fma.rn.f32 	%f31, %f1, %f30, %f2;
	setp.gtu.f32 	%p12, %f62, %f31;
	@%p12 bra 	$L__BB0_19;
	ld.u32 	%r74, [%rd36+-16];
	add.s32 	%r75, %r74, 1;
	st.u32 	[%rd36+-16], %r75;
	ld.global.f32 	%f62, [%rd2];
$L__BB0_19:
	add.s32 	%r22, %r158, 1;
	cvt.rn.f32.u32 	%f32, %r22;
	fma.rn.f32 	%f33, %f1, %f32, %f2;
	setp.gtu.f32 	%p13, %f62, %f33;
	@%p13 bra 	$L__BB0_21;
	ld.u32 	%r76, [%rd36+-12];
	add.s32 	%r77, %r76, 1;
	st.u32 	[%rd36+-12], %r77;
	ld.global.f32 	%f62, [%rd2];
$L__BB0_21:
	add.s32 	%r23, %r22, 1;
	cvt.rn.f32.u32 	%f34, %r23;
	fma.rn.f32 	%f35, %f1, %f34, %f2;
	setp.gtu.f32 	%p14, %f62, %f35;
	@%p14 bra 	$L__BB0_23;
	ld.u32 	%r78, [%rd36+-8];
	add.s32 	%r79, %r78, 1;
	st.u32 	[%rd36+-8], %r79;
	ld.global.f32 	%f62, [%rd2];
$L__BB0_23:
	add.s32 	%r24, %r23, 1;
	cvt.rn.f32.u32 	%f36, %r24;
	fma.rn.f32 	%f37, %f1, %f36, %f2;
	setp.gtu.f32 	%p15, %f62, %f37;
	@%p15 bra 	$L__BB0_25;
	ld.u32 	%r80, [%rd36+-4];
	add.s32 	%r81, %r80, 1;
	st.u32 	[%rd36+-4], %r81;
	ld.global.f32 	%f62, [%rd2];
$L__BB0_25:
	add.s32 	%r25, %r24, 1;
	cvt.rn.f32.u32 	%f38, %r25;
	fma.rn.f32 	%f39, %f1, %f38, %f2;
	setp.gtu.f32 	%p16, %f62, %f39;
	@%p16 bra 	$L__BB0_27;
	ld.u32 	%r82, [%rd36];
	add.s32 	%r83, %r82, 1;
	st.u32 	[%rd36], %r83;
	ld.global.f32 	%f62, [%rd2];
$L__BB0_27:
	add.s32 	%r26, %r25, 1;
	cvt.rn.f32.u32 	%f40, %r26;
	fma.rn.f32 	%f41, %f1, %f40, %f2;
	setp.gtu.f32 	%p17, %f62, %f41;
	@%p17 bra 	$L__BB0_29;
	ld.u32 	%r84, [%rd36+4];
	add.s32 	%r85, %r84, 1;
	st.u32 	[%rd36+4], %r85;
	ld.global.f32 	%f62, [%rd2];
$L__BB0_29:
	add.s32 	%r27, %r26, 1;
	cvt.rn.f32.u32 	%f42, %r27;
	fma.rn.f32 	%f43, %f1, %f42, %f2;
	setp.gtu.f32 	%p18, %f62, %f43;
	@%p18 bra 	$L__BB0_31;
	ld.u32 	%r86, [%rd36+8];
	add.s32 	%r87, %r86, 1;
	st.u32 	[%rd36+8], %r87;
	ld.global.f32 	%f62, [%rd2];
$L__BB0_31:
	add.s32 	%r28, %r27, 1;
	cvt.rn.f32.u32 	%f44, %r28;
	fma.rn.f32 	%f45, %f1, %f44, %f2;
	setp.gtu.f32 	%p19, %f62, %f45;
	@%p19 bra 	$L__BB0_33;
	ld.u32 	%r88, [%rd36+12];
	add.s32 	%r89, %r88, 1;
	st.u32 	[%rd36+12], %r89;
$L__BB0_33:
	add.s64 	%rd36, %rd36, 32;
	add.s32 	%r158, %r28, 1;
	setp.ne.s32 	%p20, %r158, %r18;
	mov.u32 	%r160, %r18;
	@%p20 bra 	$L__BB0_17;
$L__BB0_34:
	setp.eq.s32 	%p21, %r15, 0;
	@%p21 bra 	$L__BB0_55;
	setp.lt.u32 	%p22, %r16, 3;
	@%p22 bra 	$L__BB0_45;
	ld.global.f32 	%f69, [%rd2];
	cvt.rn.f32.u32 	%f46, %r160;
	fma.rn.f32 	%f47, %f1, %f46, %f2;
	setp.gtu.f32 	%p23, %f69, %f47;
	mul.wide.u32 	%rd27, %r160, 4;
	add.s64 	%rd6, %rd16, %rd27;
	@%p23 bra 	$L__BB0_38;
	ld.u32 	%r90, [%rd6];
	add.s32 	%r91, %r90, 1;
	st.u32 	[%rd6], %r91;
	ld.global.f32 	%f69, [%rd2];
$L__BB0_38:
	add.s32 	%r92, %r160, 1;
	cvt.rn.f32.u32 	%f48, %r92;
	fma.rn.f32 	%f49, %f1, %f48, %f2;
	setp.gtu.f32 	%p24, %f69, %f49;
	@%p24 bra 	$L__BB0_40;
	ld.u32 	%r93, [%rd6+4];
	add.s32 	%r94, %r93, 1;
	st.u32 	[%rd6+4], %r94;
	ld.global.f32 	%f69, [%rd2];
$L__BB0_40:
	add.s32 	%r95, %r160, 2;
	cvt.rn.f32.u32 	%f50, %r95;
	fma.rn.f32 	%f51, %f1, %f50, %f2;
	setp.gtu.f32 	%p25, %f69, %f51;
	@%p25 bra 	$L__BB0_42;
	ld.u32 	%r96, [%rd6+8];
	add.s32 	%r97, %r96, 1;
	st.u32 	[%rd6+8], %r97;
	ld.global.f32 	%f69, [%rd2];
$L__BB0_42:
	add.s32 	%r98, %r160, 3;
	cvt.rn.f32.u32 	%f52, %r98;
	fma.rn.f32 	%f53, %f1, %f52, %f2;
	setp.gtu.f32 	%p26, %f69, %f53;
	@%p26 bra 	$L__BB0_44;
	ld.u32 	%r99, [%rd6+12];
	add.s32 	%r100, %r99, 1;
	st.u32 	[%rd6+12], %r100;
$L__BB0_44:
	add.s32 	%r160, %r160, 4;
$L__BB0_45:
	setp.eq.s32 	%p27, %r17, 0;
	@%p27 bra 	$L__BB0_55;
	setp.eq.s32 	%p28, %r17, 1;
	@%p28 bra 	$L__BB0_52;
	ld.global.f32 	%f71, [%rd2];
	cvt.rn.f32.u32 	%f54, %r160;
	fma.rn.f32 	%f55, %f1, %f54, %f2;
	setp.gtu.f32 	%p29, %f71, %f55;
	mul.wide.u32 	%rd28, %r160, 4;
	add.s64 	%rd7, %rd16, %rd28;
	@%p29 bra 	$L__BB0_49;
	ld.u32 	%r101, [%rd7];
	add.s32 	%r102, %r101, 1;
	st.u32 	[%rd7], %r102;
	ld.global.f32 	%f71, [%rd2];
$L__BB0_49:
	add.s32 	%r103, %r160, 1;
	cvt.rn.f32.u32 	%f56, %r103;
	fma.rn.f32 	%f57, %f1, %f56, %f2;
	setp.gtu.f32 	%p30, %f71, %f57;
	@%p30 bra 	$L__BB0_51;
	ld.u32 	%r104, [%rd7+4];
	add.s32 	%r105, %r104, 1;
	st.u32 	[%rd7+4], %r105;
$L__BB0_51:
	add.s32 	%r160, %r160, 2;
$L__BB0_52:
	setp.eq.s32 	%p31, %r19, 0;
	@%p31 bra 	$L__BB0_55;
	ld.global.f32 	%f58, [%rd2];
	cvt.rn.f32.u32 	%f59, %r160;
	fma.rn.f32 	%f60, %f1, %f59, %f2;
	setp.gtu.f32 	%p32, %f58, %f60;
	@%p32 bra 	$L__BB0_55;
	mul.wide.u32 	%rd29, %r160, 4;
	add.s64 	%rd30, %rd16, %rd29;
	ld.u32 	%r106, [%rd30];
	add.s32 	%r107, %r106, 1;
	st.u32 	[%rd30], %r107;
$L__BB0_55:
	add.s32 	%r157, %r157, 1;
	setp.eq.s32 	%p33, %r157, 10;
	@%p33 bra 	$L__BB0_56;
	bra.uni 	$L__BB0_15;
$L__BB0_56:
	and.b32  	%r38, %r58, 15;
	setp.lt.u32 	%p34, %r58, 16;
	mov.b32 	%r166, 0;
	@%p34 bra 	$L__BB0_59;
	and.b32  	%r166, %r58, 2147483632;
	neg.s32 	%r164, %r166;
	add.s64 	%rd37, %rd16, 32;
	shl.b32 	%r109, %r1, 2;
	mov.u32 	%r110, s_bins;
	add.s32 	%r111, %r109, %r110;
	add.s32 	%r163, %r111, 352;
$L__BB0_58:
	.pragma "nounroll";
	ld.u32 	%r112, [%rd37+-32];
	st.shared.u32 	[%r163+-352], %r112;
	ld.u32 	%r113, [%rd37+-28];
	st.shared.u32 	[%r163+-308], %r113;
	ld.u32 	%r114, [%rd37+-24];
	st.shared.u32 	[%r163+-264], %r114;
	ld.u32 	%r115, [%rd37+-20];
	st.shared.u32 	[%r163+-220], %r115;
	ld.u32 	%r116, [%rd37+-16];
	st.shared.u32 	[%r163+-176], %r116;
	ld.u32 	%r117, [%rd37+-12];
	st.shared.u32 	[%r163+-132], %r117;
	ld.u32 	%r118, [%rd37+-8];
	st.shared.u32 	[%r163+-88], %r118;
	ld.u32 	%r119, [%rd37+-4];
	st.shared.u32 	[%r163+-44], %r119;
	ld.u32 	%r120, [%rd37];
	st.shared.u32 	[%r163], %r120;
	ld.u32 	%r121, [%rd37+4];
	st.shared.u32 	[%r163+44], %r121;
	ld.u32 	%r122, [%rd37+8];
	st.shared.u32 	[%r163+88], %r122;
	ld.u32 	%r123, [%rd37+12];
	st.shared.u32 	[%r163+132], %r123;
	ld.u32 	%r124, [%rd37+16];
	st.shared.u32 	[%r163+176], %r124;
	ld.u32 	%r125, [%rd37+20];
	st.shared.u32 	[%r163+220], %r125;
	ld.u32 	%r126, [%rd37+24];
	st.shared.u32 	[%r163+264], %r126;
	ld.u32 	%r127, [%rd37+28];
	st.shared.u32 	[%r163+308], %r127;
	add.s32 	%r164, %r164, 16;
	add.s64 	%rd37, %rd37, 64;
	add.s32 	%r163, %r163, 704;
	setp.ne.s32 	%p35, %r164, 0;
	@%p35 bra 	$L__BB0_58;
$L__BB0_59:
	setp.eq.s32 	%p36, %r38, 0;
	@%p36 bra 	$L__BB0_68;
	setp.lt.u32 	%p37, %r38, 8;
	@%p37 bra 	$L__BB0_62;
	mul.wide.u32 	%rd31, %r166, 4;
	add.s64 	%rd32, %rd16, %rd31;
	ld.u32 	%r128, [%rd32];
	mad.lo.s32 	%r129, %r166, 11, %r1;
	shl.b32 	%r130, %r129, 2;
	mov.u32 	%r131, s_bins;
	add.s32 	%r132, %r131, %r130;
	st.shared.u32 	[%r132], %r128;
	ld.u32 	%r133, [%rd32+4];
	st.shared.u32 	[%r132+44], %r133;
	ld.u32 	%r134, [%rd32+8];
	st.shared.u32 	[%r132+88], %r134;
	ld.u32 	%r135, [%rd32+12];
	st.shared.u32 	[%r132+132], %r135;
	ld.u32 	%r136, [%rd32+16];
	st.shared.u32 	[%r132+176], %r136;
	ld.u32 	%r137, [%rd32+20];
	st.shared.u32 	[%r132+220], %r137;
	ld.u32 	%r138, [%rd32+24];
	st.shared.u32 	[%r132+264], %r138;
	ld.u32 	%r139, [%rd32+28];
	st.shared.u32 	[%r132+308], %r139;
	add.s32 	%r166, %r166, 8;
$L__BB0_62:
	setp.eq.s32 	%p38, %r15, 0;
	@%p38 bra 	$L__BB0_68;
	setp.lt.u32 	%p39, %r15, 4;
	@%p39 bra 	$L__BB0_65;
	mul.wide.u32 	%rd33, %r166, 4;
	add.s64 	%rd34, %rd16, %rd33;
	ld.u32 	%r140, [%rd34];
	mad.lo.s32 	%r141, %r166, 11, %r1;
	shl.b32 	%r142, %r141, 2;
	mov.u32 	%r143, s_bins;
	add.s32 	%r144, %r143, %r142;
	st.shared.u32 	[%r144], %r140;
	ld.u32 	%r145, [%rd34+4];
	st.shared.u32 	[%r144+44], %r145;
	ld.u32 	%r146, [%rd34+8];
	st.shared.u32 	[%r144+88], %r146;
	ld.u32 	%r147, [%rd34+12];
	st.shared.u32 	[%r144+132], %r147;
	add.s32 	%r166, %r166, 4;
$L__BB0_65:
	setp.eq.s32 	%p40, %r17, 0;
	@%p40 bra 	$L__BB0_68;
	shl.b32 	%r148, %r1, 2;
	mad.lo.s32 	%r149, %r166, 44, %r148;
	mov.u32 	%r150, s_bins;
	add.s32 	%r169, %r150, %r149;
	mul.wide.u32 	%rd35, %r166, 4;
	add.s64 	%rd38, %rd16, %rd35;
	neg.s32 	%r168, %r17;
$L__BB0_67:
	.pragma "nounroll";
	ld.u32 	%r151, [%rd38];
	st.shared.u32 	[%r169], %r151;
	add.s32 	%r169, %r169, 44;
	add.s64 	%rd38, %rd38, 4;
	add.s32 	%r168, %r168, 1;
	setp.ne.s32 	%p41, %r168, 0;
	@%p41 bra 	$L__BB0_67;
$L__BB0_68:
	bar.sync 	0;
	ret;

}


// ===== COMPILED SASS (sm_100) =====

	.target	sm_100

	.elftype	@"ET_EXEC"


//--------------------- .note.nv.tkinfo           --------------------------
	.section	.note.nv.tkinfo,"",@"SHT_NOTE"
	.sectionflags	@"SHF_NOTE_NV_TKINFO"
	.tkinfo
        /*0018*/ 	.word	0x00000002
        /*0030*/ 	.string	""
        /*0030*/ 	.string	"ptxas"
        /*0030*/ 	.string	"Cuda compilation tools, release 13.0, V13.0.88"
        /*0030*/ 	.string	"Build cuda_13.0.r13.0/compiler.36424714_0"
        /*0030*/ 	.string	"-arch sm_100 -m 64 "



//--------------------- .note.nv.cuinfo           --------------------------
	.section	.note.nv.cuinfo,"",@"SHT_NOTE"
	.sectionflags	@"SHF_NOTE_NV_CUINFO"
        /*0018*/ 	.short	0x0002
        /*001a*/ 	.short	0x0064
        /*001c*/ 	.short	0x0082
	.zero		2


//--------------------- .nv.info                  --------------------------
	.section	.nv.info,"",@"SHT_CUDA_INFO"
	.align	4


	//----- nvinfo : EIATTR_REGCOUNT
	.align		4
        /*0000*/ 	.byte	0x04, 0x2f
        /*0002*/ 	.short	(.L_1 - .L_0)
	.align		4
.L_0:
        /*0004*/ 	.word	index@(_Z9histogramPiPfiii)
        /*0008*/ 	.word	0x0000001b


	//----- nvinfo : EIATTR_FRAME_SIZE
	.align		4
.L_1:
        /*000c*/ 	.byte	0x04, 0x11
        /*000e*/ 	.short	(.L_3 - .L_2)
	.align		4
.L_2:
        /*0010*/ 	.word	index@($__internal_0_$__cuda_sm3x_div_rn_noftz_f32_slowpath)
        /*0014*/ 	.word	0x00000000


	//----- nvinfo : EIATTR_FRAME_SIZE
	.align		4
.L_3:
        /*0018*/ 	.byte	0x04, 0x11
        /*001a*/ 	.short	(.L_5 - .L_4)
	.align		4
.L_4:
        /*001c*/ 	.word	index@(_Z9histogramPiPfiii)
        /*0020*/ 	.word	0x00000000


	//----- nvinfo : EIATTR_MIN_STACK_SIZE
	.align		4
.L_5:
        /*0024*/ 	.byte	0x04, 0x12
        /*0026*/ 	.short	(.L_7 - .L_6)
	.align		4
.L_6:
        /*0028*/ 	.word	index@(_Z9histogramPiPfiii)
        /*002c*/ 	.word	0x00000000
.L_7:


//--------------------- .nv.compat                --------------------------
	.section	.nv.compat,"",@"SHT_CUDA_COMPAT_INFO"
	.align	4
        /*0000*/ 	.byte	0x02, 0x09, 0x00, 0x00, 0x02, 0x02, 0x01, 0x00, 0x02, 0x05, 0x05, 0x00, 0x03, 0x07, 0x01, 0x01
        /*0010*/ 	.byte	0x02, 0x03, 0x00, 0x00, 0x02, 0x06, 0x01, 0x00, 0x04, 0x0b, 0x08, 0x00, 0x01, 0x00, 0x00, 0x00
        /*0020*/ 	.byte	0x00, 0x00, 0x00, 0x00


//--------------------- .nv.info._Z9histogramPiPfiii --------------------------
	.section	.nv.info._Z9histogramPiPfiii,"",@"SHT_CUDA_INFO"
	.sectionflags	@""
	.align	4


	//----- nvinfo : EIATTR_CUDA_API_VERSION
	.align		4
        /*0000*/ 	.byte	0x04, 0x37
        /*0002*/ 	.short	(.L_9 - .L_8)
.L_8:
        /*0004*/ 	.word	0x00000082


	//----- nvinfo : EIATTR_KPARAM_INFO
	.align		4
.L_9:
        /*0008*/ 	.byte	0x04, 0x17
        /*000a*/ 	.short	(.L_11 - .L_10)
.L_10:
        /*000c*/ 	.word	0x00000000
        /*0010*/ 	.short	0x0004
        /*0012*/ 	.short	0x0018
        /*0014*/ 	.byte	0x00, 0xf0, 0x11, 0x00


	//----- nvinfo : EIATTR_KPARAM_INFO
	.align		4
.L_11:
        /*0018*/ 	.byte	0x04, 0x17
        /*001a*/ 	.short	(.L_13 - .L_12)
.L_12:
        /*001c*/ 	.word	0x00000000
        /*0020*/ 	.short	0x0003
        /*0022*/ 	.short	0x0014
        /*0024*/ 	.byte	0x00, 0xf0, 0x11, 0x00


	//----- nvinfo : EIATTR_KPARAM_INFO
	.align		4
.L_13:
        /*0028*/ 	.byte	0x04, 0x17
        /*002a*/ 	.short	(.L_15 - .L_14)
.L_14:
        /*002c*/ 	.word	0x00000000
        /*0030*/ 	.short	0x0002
        /*0032*/ 	.short	0x0010
        /*0034*/ 	.byte	0x00, 0xf0, 0x11, 0x00


	//----- nvinfo : EIATTR_KPARAM_INFO
	.align		4
.L_15:
        /*0038*/ 	.byte	0x04, 0x17
        /*003a*/ 	.short	(.L_17 - .L_16)
.L_16:
        /*003c*/ 	.word	0x00000000
        /*0040*/ 	.short	0x0001
        /*0042*/ 	.short	0x0008
        /*0044*/ 	.byte	0x00, 0xf5, 0x21, 0x00


	//----- nvinfo : EIATTR_KPARAM_INFO
	.align		4
.L_17:
        /*0048*/ 	.byte	0x04, 0x17
        /*004a*/ 	.short	(.L_19 - .L_18)
.L_18:
        /*004c*/ 	.word	0x00000000
        /*0050*/ 	.short	0x0000
        /*0052*/ 	.short	0x0000
        /*0054*/ 	.byte	0x00, 0xf5, 0x21, 0x00


	//----- nvinfo : EIATTR_SPARSE_MMA_MASK
	.align		4
.L_19:
        /*0058*/ 	.byte	0x03, 0x50
        /*005a*/ 	.short	0x0000


	//----- nvinfo : EIATTR_MAXREG_COUNT
	.align		4
        /*005c*/ 	.byte	0x03, 0x1b
        /*005e*/ 	.short	0x00ff


	//----- nvinfo : EIATTR_NUM_BARRIERS
	.align		4
        /*0060*/ 	.byte	0x02, 0x4c
        /*0062*/ 	.byte	0x01
	.zero		1


	//----- nvinfo : EIATTR_EXTERNS
	.align		4
        /*0064*/ 	.byte	0x04, 0x0f
        /*0066*/ 	.short	(.L_21 - .L_20)


	//   ....[0]....
	.align		4
.L_20:
        /*0068*/ 	.word	index@(malloc)


	//----- nvinfo : EIATTR_MERCURY_ISA_VERSION
	.align		4
.L_21:
        /*006c*/ 	.byte	0x03, 0x5f
        /*006e*/ 	.short	0x0101


	//----- nvinfo : EIATTR_VRC_CTA_INIT_COUNT
	.align		4
        /*0070*/ 	.byte	0x02, 0x4a
	.zero		1
	.zero		1


	//----- nvinfo : EIATTR_SYSCALL_OFFSETS
	.align		4
        /*0074*/ 	.byte	0x04, 0x46
        /*0076*/ 	.short	(.L_23 - .L_22)


	//   ....[0]....
.L_22:
        /*0078*/ 	.word	0x000000b0


	//----- nvinfo : EIATTR_EXIT_INSTR_OFFSETS
	.align		4
.L_23:
        /*007c*/ 	.byte	0x04, 0x1c
        /*007e*/ 	.short	(.L_25 - .L_24)


	//   ....[0]....
.L_24:
        /*0080*/ 	.word	0x00002340


	//----- nvinfo : EIATTR_CRS_STACK_SIZE
	.align		4
.L_25:
        /*0084*/ 	.byte	0x04, 0x1e
        /*0086*/ 	.short	(.L_27 - .L_26)
.L_26:
        /*0088*/ 	.word	0x00000000


	//----- nvinfo : EIATTR_CBANK_PARAM_SIZE
	.align		4
.L_27:
        /*008c*/ 	.byte	0x03, 0x19
        /*008e*/ 	.short	0x001c


	//----- nvinfo : EIATTR_PARAM_CBANK
	.align		4
        /*0090*/ 	.byte	0x04, 0x0a
        /*0092*/ 	.short	(.L_29 - .L_28)
	.align		4
.L_28:
        /*0094*/ 	.word	index@(.nv.constant0._Z9histogramPiPfiii)
        /*0098*/ 	.short	0x0380
        /*009a*/ 	.short	0x001c


	//----- nvinfo : EIATTR_SW_WAR
	.align		4
.L_29:
        /*009c*/ 	.byte	0x04, 0x36
        /*009e*/ 	.short	(.L_31 - .L_30)
.L_30:
        /*00a0*/ 	.word	0x00000008
.L_31:


//--------------------- .nv.callgraph             --------------------------
	.section	.nv.callgraph,"",@"SHT_CUDA_CALLGRAPH"
	.align	4
	.sectionentsize	8
	.align		4
        /*0000*/ 	.word	0x00000000
	.align		4
        /*0004*/ 	.word	0xffffffff
	.align		4
        /*0008*/ 	.word	index@(_Z9histogramPiPfiii)
	.align		4
        /*000c*/ 	.word	index@(malloc)
	.align		4
        /*0010*/ 	.word	0x00000000
	.align		4
        /*0014*/ 	.word	0xfffffffe
	.align		4
        /*0018*/ 	.word	0x00000000
	.align		4
        /*001c*/ 	.word	0xfffffffd
	.align		4
        /*0020*/ 	.word	0x00000000
	.align		4
        /*0024*/ 	.word	0xfffffffc


//--------------------- .nv.constant4             --------------------------
	.section	.nv.constant4,"a",@progbits
	.align	8
	.align		8
.nv.constant4:
        /*0000*/ 	.dword	malloc


//--------------------- .text._Z9histogramPiPfiii --------------------------
	.section	.text._Z9histogramPiPfiii,"ax",@progbits
	.align	128
        .global         _Z9histogramPiPfiii
        .type           _Z9histogramPiPfiii,@function
        .size           _Z9histogramPiPfiii,(.L_x_58 - _Z9histogramPiPfiii)
        .other          _Z9histogramPiPfiii,@"STO_CUDA_ENTRY STV_DEFAULT"
_Z9histogramPiPfiii:
.text._Z9histogramPiPfiii:
[----:B------:R-:W0:Y:S01]  /*0000*/  LDC R1, c[0x0][0x37c] ;  /* 0x0000df00ff017b82 */ /* 0x000e220000000800 */
[----:B------:R-:W1:Y:S01]  /*0010*/  LDCU UR4, c[0x0][0x398] ;  /* 0x00007300ff0477ac */ /* 0x000e620008000800 */
[----:B------:R-:W-:-:S06]  /*0020*/  MOV R0, 0x0 ;  /* 0x0000000000007802 */ /* 0x000fcc0000000f00 */
[----:B------:R2:W3:Y:S01]  /*0030*/  LDC.64 R2, c[0x4][R0] ;  /* 0x0100000000027b82 */ /* 0x0004e20000000a00 */
[----:B-1----:R-:W-:-:S06]  /*0040*/  UIMAD.WIDE UR4, UR4, 0x4, URZ ;  /* 0x00000004040478a5 */ /* 0x002fcc000f8e02ff */
[----:B------:R-:W-:Y:S02]  /*0050*/  IMAD.U32 R7, RZ, RZ, UR5 ;  /* 0x00000005ff077e24 */ /* 0x000fe4000f8e00ff */
[----:B------:R-:W-:Y:S02]  /*0060*/  IMAD.U32 R5, RZ, RZ, UR5 ;  /* 0x00000005ff057e24 */ /* 0x000fe4000f8e00ff */
[----:B------:R-:W-:Y:S02]  /*0070*/  IMAD.U32 R4, RZ, RZ, UR4 ;  /* 0x00000004ff047e24 */ /* 0x000fe4000f8e00ff */
[----:B------:R-:W-:Y:S02]  /*0080*/  IMAD.U32 R6, RZ, RZ, UR4 ;  /* 0x00000004ff067e24 */ /* 0x000fe4000f8e00ff */
[----:B--2---:R-:W-:-:S07]  /*0090*/  IMAD.MOV.U32 R5, RZ, RZ, R7 ;  /* 0x000000ffff057224 */ /* 0x004fce00078e0007 */
[----:B------:R-:W-:-:S07]  /*00a0*/  LEPC R20, `(.L_x_0) ;  /* 0x000000001014794e */ /* 0x000fce0000000000 */
[----:B0--3--:R-:W-:Y:S05]  /*00b0*/  CALL.ABS.NOINC R2 ;  /* 0x0000000002007343 */ /* 0x009fea0003c00000 */
.L_x_0:
[----:B------:R-:W0:Y:S01]  /*00c0*/  LDCU UR6, c[0x0][0x398] ;  /* 0x00007300ff0677ac */ /* 0x000e220008000800 */
[----:B------:R-:W1:Y:S01]  /*00d0*/  LDCU.64 UR4, c[0x0][0x390] ;  /* 0x00007200ff0477ac */ /* 0x000e620008000a00 */
[----:B0-----:R-:W-:-:S04]  /*00e0*/  I2FP.F32.S32 R3, UR6 ;  /* 0x0000000600037c45 */ /* 0x001fc80008201400 */
[----:B------:R-:W0:Y:S01]  /*00f0*/  MUFU.RCP R2, R3 ;  /* 0x0000000300027308 */ /* 0x000e220000001000 */
[----:B-1----:R-:W-:-:S06]  /*0100*/  UIADD3 UR4, UPT, UPT, UR5, -UR4, URZ ;  /* 0x8000000405047290 */ /* 0x002fcc000fffe0ff */
[----:B------:R-:W-:-:S04]  /*0110*/  I2FP.F32.S32 R0, UR4 ;  /* 0x0000000400007c45 */ /* 0x000fc80008201400 */
[----:B------:R-:W1:Y:S01]  /*0120*/  FCHK P0, R0, R3 ;  /* 0x0000000300007302 */ /* 0x000e620000000000 */
[----:B0-----:R-:W-:-:S04]  /*0130*/  FFMA R7, -R3, R2, 1 ;  /* 0x3f80000003077423 */ /* 0x001fc80000000102 */
[----:B------:R-:W-:-:S04]  /*0140*/  FFMA R7, R2, R7, R2 ;  /* 0x0000000702077223 */ /* 0x000fc80000000002 */
[----:B------:R-:W-:-:S04]  /*0150*/  FFMA R2, R0, R7, RZ ;  /* 0x0000000700027223 */ /* 0x000fc800000000ff */
[----:B------:R-:W-:-:S04]  /*0160*/  FFMA R6, -R3, R2, R0 ;  /* 0x0000000203067223 */ /* 0x000fc80000000100 */
[----:B------:R-:W-:Y:S01]  /*0170*/  FFMA R7, R7, R6, R2 ;  /* 0x0000000607077223 */ /* 0x000fe20000000002 */
[----:B-1----:R-:W-:Y:S06]  /*0180*/  @!P0 BRA `(.L_x_1) ;  /* 0x00000000000c8947 */ /* 0x002fec0003800000 */
[----:B------:R-:W-:-:S07]  /*0190*/  MOV R2, 0x1b0 ;  /* 0x000001b000027802 */ /* 0x000fce0000000f00 */
[----:B------:R-:W-:Y:S05]  /*01a0*/  CALL.REL.NOINC `($__internal_0_$__cuda_sm3x_div_rn_noftz_f32_slowpath) ;  /* 0x0000002000687944 */ /* 0x000fea0003c00000 */
[----:B------:R-:W-:-:S07]  /*01b0*/  IMAD.MOV.U32 R7, RZ, RZ, R0 ;  /* 0x000000ffff077224 */ /* 0x000fce00078e0000 */
.L_x_1:
[----:B------:R-:W0:Y:S08]  /*01c0*/  LDC R9, c[0x0][0x398] ;  /* 0x0000e600ff097b82 */ /* 0x000e300000000800 */
[----:B------:R-:W1:Y:S01]  /*01d0*/  LDC.64 R18, c[0x0][0x358] ;  /* 0x0000d600ff127b82 */ /* 0x000e620000000a00 */
[----:B0-----:R-:W-:-:S13]  /*01e0*/  ISETP.GE.AND P0, PT, R9, 0x1, PT ;  /* 0x000000010900780c */ /* 0x001fda0003f06270 */
[----:B-1----:R-:W-:Y:S05]  /*01f0*/  @!P0 BRA `(.L_x_2) ;  /* 0x0000000400e88947 */ /* 0x002fea0003800000 */
[C---:B------:R-:W-:Y:S01]  /*0200*/  ISETP.GE.U32.AND P1, PT, R9.reuse, 0x10, PT ;  /* 0x000000100900780c */ /* 0x040fe20003f26070 */
[----:B------:R-:W-:Y:S01]  /*0210*/  IMAD.MOV.U32 R11, RZ, RZ, RZ ;  /* 0x000000ffff0b7224 */ /* 0x000fe200078e00ff */
[----:B------:R-:W-:-:S04]  /*0220*/  LOP3.LUT R6, R9, 0xf, RZ, 0xc0, !PT ;  /* 0x0000000f09067812 */ /* 0x000fc800078ec0ff */
[----:B------:R-:W-:-:S07]  /*0230*/  ISETP.NE.AND P2, PT, R6, RZ, PT ;  /* 0x000000ff0600720c */ /* 0x000fce0003f45270 */
[----:B------:R-:W-:Y:S06]  /*0240*/  @!P1 BRA `(.L_x_3) ;  /* 0x0000000000e09947 */ /* 0x000fec0003800000 */
[----:B------:R-:W-:Y:S01]  /*0250*/  BSSY.RECONVERGENT B0, `(.L_x_3) ;  /* 0x0000037000007945 */ /* 0x000fe20003800200 */
[----:B------:R-:W-:Y:S01]  /*0260*/  LOP3.LUT R11, R9, 0x7ffffff0, RZ, 0xc0, !PT ;  /* 0x7ffffff0090b7812 */ /* 0x000fe200078ec0ff */
[----:B------:R-:W-:-:S07]  /*0270*/  IMAD.MOV.U32 R0, RZ, RZ, RZ ;  /* 0x000000ffff007224 */ /* 0x000fce00078e00ff */
.L_x_4:
[----:B0-----:R-:W-:Y:S01]  /*0280*/  IMAD.WIDE.U32 R2, R0, 0x4, R4 ;  /* 0x0000000400027825 */ /* 0x001fe200078e0004 */
[----:B------:R-:W-:Y:S02]  /*0290*/  R2UR UR4, R18 ;  /* 0x00000000120472ca */ /* 0x000fe400000e0000 */
[C---:B------:R-:W-:Y:S01]  /*02a0*/  R2UR UR5, R19.reuse ;  /* 0x00000000130572ca */ /* 0x040fe200000e0000 */
[----:B------:R-:W-:Y:S01]  /*02b0*/  VIADD R0, R0, 0x10 ;  /* 0x0000001000007836 */ /* 0x000fe20000000000 */
[C---:B------:R-:W-:Y:S02]  /*02c0*/  R2UR UR6, R18.reuse ;  /* 0x00000000120672ca */ /* 0x040fe400000e0000 */
[C---:B------:R-:W-:Y:S02]  /*02d0*/  R2UR UR7, R19.reuse ;  /* 0x00000000130772ca */ /* 0x040fe400000e0000 */
[----:B------:R-:W-:Y:S02]  /*02e0*/  R2UR UR8, R18 ;  /* 0x00000000120872ca */ /* 0x000fe400000e0000 */
[----:B------:R-:W-:-:S02]  /*02f0*/  R2UR UR9, R19 ;  /* 0x00000000130972ca */ /* 0x000fc400000e0000 */
[C---:B------:R-:W-:Y:S02]  /*0300*/  R2UR UR10, R18.reuse ;  /* 0x00000000120a72ca */ /* 0x040fe400000e0000 */
[C---:B------:R-:W-:Y:S01]  /*0310*/  R2UR UR11, R19.reuse ;  /* 0x00000000130b72ca */ /* 0x040fe200000e0000 */
[----:B------:R0:W-:Y:S01]  /*0320*/  ST.E desc[UR4][R2.64], RZ ;  /* 0x000000ff02007985 */ /* 0x0001e2000c101904 */
[C---:B------:R-:W-:Y:S02]  /*0330*/  R2UR UR12, R18.reuse ;  /* 0x00000000120c72ca */ /* 0x040fe400000e0000 */
[C---:B------:R-:W-:Y:S01]  /*0340*/  R2UR UR13, R19.reuse ;  /* 0x00000000130d72ca */ /* 0x040fe200000e0000 */
[----:B------:R0:W-:Y:S01]  /*0350*/  ST.E desc[UR6][R2.64+0x4], RZ ;  /* 0x000004ff02007985 */ /* 0x0001e2000c101906 */
[C---:B------:R-:W-:Y:S02]  /*0360*/  R2UR UR14, R18.reuse ;  /* 0x00000000120e72ca */ /* 0x040fe400000e0000 */
[----:B------:R-:W-:Y:S01]  /*0370*/  R2UR UR15, R19 ;  /* 0x00000000130f72ca */ /* 0x000fe200000e0000 */
[----:B------:R0:W-:Y:S01]  /*0380*/  ST.E desc[UR8][R2.64+0x8], RZ ;  /* 0x000008ff02007985 */ /* 0x0001e2000c101908 */
[----:B------:R-:W-:-:S02]  /*0390*/  R2UR UR16, R18 ;  /* 0x00000000121072ca */ /* 0x000fc400000e0000 */
        /* <DEDUP_REMOVED lines=27> */
[----:B------:R-:W-:Y:S01]  /*0550*/  R2UR UR35, R19 ;  /* 0x00000000132372ca */ /* 0x000fe200000e0000 */
[----:B------:R0:W-:Y:S01]  /*0560*/  ST.E desc[UR28][R2.64+0x30], RZ ;  /* 0x000030ff02007985 */ /* 0x0001e2000c10191c */
[----:B------:R-:W-:-:S03]  /*0570*/  ISETP.NE.AND P1, PT, R0, R11, PT ;  /* 0x0000000b0000720c */ /* 0x000fc60003f25270 */
[----:B------:R0:W-:Y:S04]  /*0580*/  ST.E desc[UR30][R2.64+0x34], RZ ;  /* 0x000034ff02007985 */ /* 0x0001e8000c10191e */
[----:B------:R0:W-:Y:S04]  /*0590*/  ST.E desc[UR32][R2.64+0x38], RZ ;  /* 0x000038ff02007985 */ /* 0x0001e8000c101920 */
[----:B------:R0:W-:Y:S02]  /*05a0*/  ST.E desc[UR34][R2.64+0x3c], RZ ;  /* 0x00003cff02007985 */ /* 0x0001e4000c101922 */
[----:B------:R-:W-:Y:S05]  /*05b0*/  @P1 BRA `(.L_x_4) ;  /* 0xfffffffc00301947 */ /* 0x000fea000383ffff */
[----:B------:R-:W-:Y:S05]  /*05c0*/  BSYNC.RECONVERGENT B0 ;  /* 0x0000000000007941 */ /* 0x000fea0003800200 */
.L_x_3:
[----:B------:R-:W-:Y:S04]  /*05d0*/  BSSY.RECONVERGENT B0, `(.L_x_2) ;  /* 0x000003c000007945 */ /* 0x000fe80003800200 */
[----:B------:R-:W-:Y:S05]  /*05e0*/  @!P2 BRA `(.L_x_5) ;  /* 0x0000000000e8a947 */ /* 0x000fea0003800000 */
[----:B------:R-:W-:Y:S02]  /*05f0*/  ISETP.GE.U32.AND P1, PT, R6, 0x8, PT ;  /* 0x000000080600780c */ /* 0x000fe40003f26070 */
[----:B------:R-:W-:-:S04]  /*0600*/  LOP3.LUT R0, R9, 0x7, RZ, 0xc0, !PT ;  /* 0x0000000709007812 */ /* 0x000fc800078ec0ff */
[----:B------:R-:W-:-:S07]  /*0610*/  ISETP.NE.AND P2, PT, R0, RZ, PT ;  /* 0x000000ff0000720c */ /* 0x000fce0003f45270 */
[----:B------:R-:W-:Y:S06]  /*0620*/  @!P1 BRA `(.L_x_6) ;  /* 0x0000000000689947 */ /* 0x000fec0003800000 */
[C---:B------:R-:W-:Y:S01]  /*0630*/  R2UR UR4, R18.reuse ;  /* 0x00000000120472ca */ /* 0x040fe200000e0000 */
[----:B0-----:R-:W-:Y:S01]  /*0640*/  IMAD.WIDE.U32 R2, R11, 0x4, R4 ;  /* 0x000000040b027825 */ /* 0x001fe200078e0004 */
[----:B------:R-:W-:Y:S02]  /*0650*/  R2UR UR5, R19 ;  /* 0x00000000130572ca */ /* 0x000fe400000e0000 */
[C---:B------:R-:W-:Y:S01]  /*0660*/  R2UR UR6, R18.reuse ;  /* 0x00000000120672ca */ /* 0x040fe200000e0000 */
[----:B------:R-:W-:Y:S01]  /*0670*/  VIADD R11, R11, 0x8 ;  /* 0x000000080b0b7836 */ /* 0x000fe20000000000 */
        /* <DEDUP_REMOVED lines=15> */
[----:B------:R-:W-:Y:S02]  /*0770*/  R2UR UR18, R18 ;  /* 0x00000000121272ca */ /* 0x000fe400000e0000 */
[----:B------:R-:W-:Y:S01]  /*0780*/  R2UR UR19, R19 ;  /* 0x00000000131372ca */ /* 0x000fe200000e0000 */
[----:B------:R1:W-:Y:S04]  /*0790*/  ST.E desc[UR12][R2.64+0x10], RZ ;  /* 0x000010ff02007985 */ /* 0x0003e8000c10190c */
[----:B------:R1:W-:Y:S04]  /*07a0*/  ST.E desc[UR14][R2.64+0x14], RZ ;  /* 0x000014ff02007985 */ /* 0x0003e8000c10190e */
[----:B------:R1:W-:Y:S04]  /*07b0*/  ST.E desc[UR16][R2.64+0x18], RZ ;  /* 0x000018ff02007985 */ /* 0x0003e8000c101910 */
[----:B------:R1:W-:Y:S02]  /*07c0*/  ST.E desc[UR18][R2.64+0x1c], RZ ;  /* 0x00001cff02007985 */ /* 0x0003e4000c101912 */
.L_x_6:
[----:B------:R-:W-:Y:S05]  /*07d0*/  @!P2 BRA `(.L_x_5) ;  /* 0x00000000006ca947 */ /* 0x000fea0003800000 */
[----:B------:R-:W-:Y:S02]  /*07e0*/  ISETP.GE.U32.AND P1, PT, R0, 0x4, PT ;  /* 0x000000040000780c */ /* 0x000fe40003f26070 */
[----:B------:R-:W-:-:S04]  /*07f0*/  LOP3.LUT R0, R9, 0x3, RZ, 0xc0, !PT ;  /* 0x0000000309007812 */ /* 0x000fc800078ec0ff */
[----:B------:R-:W-:-:S07]  /*0800*/  ISETP.NE.AND P2, PT, R0, RZ, PT ;  /* 0x000000ff0000720c */ /* 0x000fce0003f45270 */
[C---:B------:R-:W-:Y:S01]  /*0810*/  @P1 R2UR UR4, R18.reuse ;  /* 0x00000000120412ca */ /* 0x040fe200000e0000 */
[----:B01----:R-:W-:Y:S01]  /*0820*/  @P1 IMAD.WIDE.U32 R2, R11, 0x4, R4 ;  /* 0x000000040b021825 */ /* 0x003fe200078e0004 */
[----:B------:R-:W-:Y:S02]  /*0830*/  @P1 R2UR UR5, R19 ;  /* 0x00000000130512ca */ /* 0x000fe400000e0000 */
[C---:B------:R-:W-:Y:S01]  /*0840*/  @P1 R2UR UR6, R18.reuse ;  /* 0x00000000120612ca */ /* 0x040fe200000e0000 */
[----:B------:R-:W-:Y:S01]  /*0850*/  @P1 VIADD R11, R11, 0x4 ;  /* 0x000000040b0b1836 */ /* 0x000fe20000000000 */
[C---:B------:R-:W-:Y:S02]  /*0860*/  @P1 R2UR UR7, R19.reuse ;  /* 0x00000000130712ca */ /* 0x040fe400000e0000 */
[----:B------:R-:W-:Y:S02]  /*0870*/  @P1 R2UR UR8, R18 ;  /* 0x00000000120812ca */ /* 0x000fe400000e0000 */
[----:B------:R-:W-:-:S02]  /*0880*/  @P1 R2UR UR9, R19 ;  /* 0x00000000130912ca */ /* 0x000fc400000e0000 */
[----:B------:R-:W-:Y:S02]  /*0890*/  @P1 R2UR UR10, R18 ;  /* 0x00000000120a12ca */ /* 0x000fe400000e0000 */
[----:B------:R-:W-:Y:S01]  /*08a0*/  @P1 R2UR UR11, R19 ;  /* 0x00000000130b12ca */ /* 0x000fe200000e0000 */
[----:B------:R2:W-:Y:S04]  /*08b0*/  @P1 ST.E desc[UR4][R2.64], RZ ;  /* 0x000000ff02001985 */ /* 0x0005e8000c101904 */
[----:B------:R2:W-:Y:S04]  /*08c0*/  @P1 ST.E desc[UR6][R2.64+0x4], RZ ;  /* 0x000004ff02001985 */ /* 0x0005e8000c101906 */
[----:B------:R2:W-:Y:S04]  /*08d0*/  @P1 ST.E desc[UR8][R2.64+0x8], RZ ;  /* 0x000008ff02001985 */ /* 0x0005e8000c101908 */
[----:B------:R2:W-:Y:S01]  /*08e0*/  @P1 ST.E desc[UR10][R2.64+0xc], RZ ;  /* 0x00000cff02001985 */ /* 0x0005e2000c10190a */
[----:B------:R-:W-:Y:S05]  /*08f0*/  @!P2 BRA `(.L_x_5) ;  /* 0x000000000024a947 */ /* 0x000fea0003800000 */
[----:B------:R-:W-:-:S07]  /*0900*/  IMAD.MOV.U32 R13, RZ, RZ, RZ ;  /* 0x000000ffff0d7224 */ /* 0x000fce00078e00ff */
.L_x_7:
[----:B------:R-:W-:Y:S01]  /*0910*/  VIADD R13, R13, 0x1 ;  /* 0x000000010d0d7836 */ /* 0x000fe20000000000 */
[----:B------:R-:W-:Y:S01]  /*0920*/  R2UR UR4, R18 ;  /* 0x00000000120472ca */ /* 0x000fe200000e0000 */
[----:B--23--:R-:W-:Y:S01]  /*0930*/  IMAD.WIDE.U32 R2, R11, 0x4, R4 ;  /* 0x000000040b027825 */ /* 0x00cfe200078e0004 */
[----:B------:R-:W-:Y:S02]  /*0940*/  R2UR UR5, R19 ;  /* 0x00000000130572ca */ /* 0x000fe400000e0000 */
[----:B------:R-:W-:Y:S01]  /*0950*/  ISETP.NE.AND P1, PT, R13, R0, PT ;  /* 0x000000000d00720c */ /* 0x000fe20003f25270 */
[----:B------:R-:W-:-:S10]  /*0960*/  VIADD R11, R11, 0x1 ;  /* 0x000000010b0b7836 */ /* 0x000fd40000000000 */
[----:B------:R3:W-:Y:S02]  /*0970*/  ST.E desc[UR4][R2.64], RZ ;  /* 0x000000ff02007985 */ /* 0x0007e4000c101904 */
[----:B------:R-:W-:Y:S05]  /*0980*/  @P1 BRA `(.L_x_7) ;  /* 0xfffffffc00e01947 */ /* 0x000fea000383ffff */
.L_x_5:
[----:B------:R-:W-:Y:S05]  /*0990*/  BSYNC.RECONVERGENT B0 ;  /* 0x0000000000007941 */ /* 0x000fea0003800200 */
.L_x_2:
[----:B------:R-:W-:Y:S05]  /*09a0*/  @!P0 BRA `(.L_x_8) ;  /* 0x00000018005c8947 */ /* 0x000fea0003800000 */
[----:B------:R-:W4:Y:S01]  /*09b0*/  S2R R6, SR_TID.X ;  /* 0x0000000000067919 */ /* 0x000f220000002100 */
[----:B------:R-:W4:Y:S01]  /*09c0*/  S2UR UR4, SR_CTAID.X ;  /* 0x00000000000479c3 */ /* 0x000f220000002500 */
[----:B------:R-:W5:Y:S01]  /*09d0*/  LDCU UR5, c[0x0][0x390] ;  /* 0x00007200ff0577ac */ /* 0x000f620008000800 */
[----:B------:R-:W-:Y:S01]  /*09e0*/  LOP3.LUT R17, R9, 0x7, RZ, 0xc0, !PT ;  /* 0x0000000709117812 */ /* 0x000fe200078ec0ff */
[----:B------:R-:W-:Y:S01]  /*09f0*/  BSSY.RECONVERGENT B0, `(.L_x_9) ;  /* 0x000010a000007945 */ /* 0x000fe20003800200 */
[----:B------:R-:W-:Y:S01]  /*0a00*/  IADD3 R8, P1, PT, R4, 0x10, RZ ;  /* 0x0000001004087810 */ /* 0x000fe20007f3e0ff */
[----:B------:R-:W-:Y:S02]  /*0a10*/  IMAD.MOV.U32 R20, RZ, RZ, RZ ;  /* 0x000000ffff147224 */ /* 0x000fe400078e00ff */
[----:B------:R-:W-:Y:S01]  /*0a20*/  VIADD R0, R17, 0xffffffff ;  /* 0xffffffff11007836 */ /* 0x000fe20000000000 */
[----:B------:R-:W4:Y:S01]  /*0a30*/  LDC R11, c[0x0][0x360] ;  /* 0x0000d800ff0b7b82 */ /* 0x000f220000000800 */
[----:B------:R-:W-:-:S03]  /*0a40*/  IMAD.X R12, RZ, RZ, R5, P1 ;  /* 0x000000ffff0c7224 */ /* 0x000fc600008e0605 */
[----:B------:R-:W-:Y:S02]  /*0a50*/  ISETP.GE.U32.AND P0, PT, R0, 0x3, PT ;  /* 0x000000030000780c */ /* 0x000fe40003f06070 */
[C---:B------:R-:W-:Y:S02]  /*0a60*/  LOP3.LUT R0, R9.reuse, 0x3, RZ, 0xc0, !PT ;  /* 0x0000000309007812 */ /* 0x040fe400078ec0ff */
[----:B0123--:R-:W0:Y:S01]  /*0a70*/  LDC.64 R2, c[0x0][0x388] ;  /* 0x0000e200ff027b82 */ /* 0x00fe220000000a00 */
[----:B------:R-:W-:Y:S02]  /*0a80*/  LOP3.LUT R9, R9, 0x7ffffff8, RZ, 0xc0, !PT ;  /* 0x7ffffff809097812 */ /* 0x000fe400078ec0ff */
[----:B-----5:R-:W-:Y:S01]  /*0a90*/  I2FP.F32.S32 R14, UR5 ;  /* 0x00000005000e7c45 */ /* 0x020fe20008201400 */
[----:B----4-:R-:W-:-:S04]  /*0aa0*/  IMAD R11, R11, UR4, R6 ;  /* 0x000000040b0b7c24 */ /* 0x010fc8000f8e0206 */
[----:B0-----:R-:W-:-:S07]  /*0ab0*/  IMAD.WIDE R2, R11, 0x4, R2 ;  /* 0x000000040b027825 */ /* 0x001fce00078e0202 */
.L_x_43:
[----:B0-----:R-:W0:Y:S01]  /*0ac0*/  LDCU UR4, c[0x0][0x398] ;  /* 0x00007300ff0477ac */ /* 0x001e220008000800 */
[----:B--2---:R-:W-:Y:S01]  /*0ad0*/  IMAD.MOV.U32 R13, RZ, RZ, RZ ;  /* 0x000000ffff0d7224 */ /* 0x004fe200078e00ff */
[----:B0-----:R-:W-:-:S09]  /*0ae0*/  UISETP.GE.U32.AND UP0, UPT, UR4, 0x8, UPT ;  /* 0x000000080400788c */ /* 0x001fd2000bf06070 */
[----:B-1----:R-:W-:Y:S05]  /*0af0*/  BRA.U !UP0, `(.L_x_10) ;  /* 0x0000000908047547 */ /* 0x002fea000b800000 */
[----:B------:R-:W-:Y:S01]  /*0b00*/  BSSY.RECONVERGENT B1, `(.L_x_11) ;  /* 0x000007f000017945 */ /* 0x000fe20003800200 */
[----:B------:R-:W-:Y:S02]  /*0b10*/  IMAD.MOV.U32 R16, RZ, RZ, RZ ;  /* 0x000000ffff107224 */ /* 0x000fe400078e00ff */
[----:B------:R-:W-:Y:S02]  /*0b20*/  IMAD.MOV.U32 R15, RZ, RZ, R8 ;  /* 0x000000ffff0f7224 */ /* 0x000fe400078e0008 */
[----:B------:R-:W-:-:S07]  /*0b30*/  IMAD.MOV.U32 R24, RZ, RZ, R12 ;  /* 0x000000ffff187224 */ /* 0x000fce00078e000c */
.L_x_26:
[----:B------:R-:W-:Y:S02]  /*0b40*/  R2UR UR4, R18 ;  /* 0x00000000120472ca */ /* 0x000fe400000e0000 */
[----:B------:R-:W-:-:S13]  /*0b50*/  R2UR UR5, R19 ;  /* 0x00000000130572ca */ /* 0x000fda00000e0000 */
[----:B------:R-:W2:Y:S01]  /*0b60*/  LDG.E R13, desc[UR4][R2.64] ;  /* 0x00000004020d7981 */ /* 0x000ea2000c1e1900 */
[----:B------:R-:W-:Y:S01]  /*0b70*/  I2FP.F32.U32 R11, R16 ;  /* 0x00000010000b7245 */ /* 0x000fe20000201000 */
[----:B------:R-:W-:Y:S01]  /*0b80*/  BSSY.RECONVERGENT B2, `(.L_x_12) ;  /* 0x0000012000027945 */ /* 0x000fe20003800200 */
[----:B------:R-:W-:-:S03]  /*0b90*/  VIADD R21, R16, 0x2 ;  /* 0x0000000210157836 */ /* 0x000fc60000000000 */
[----:B------:R-:W-:Y:S01]  /*0ba0*/  FFMA R10, R11, R7, R14 ;  /* 0x000000070b0a7223 */ /* 0x000fe2000000000e */
[----:B------:R-:W-:-:S05]  /*0bb0*/  VIADD R11, R16, 0x1 ;  /* 0x00000001100b7836 */ /* 0x000fca0000000000 */
[----:B------:R-:W-:-:S05]  /*0bc0*/  I2FP.F32.U32 R11, R11 ;  /* 0x0000000b000b7245 */ /* 0x000fca0000201000 */
[----:B------:R-:W-:Y:S01]  /*0bd0*/  FFMA R22, R11, R7, R14 ;  /* 0x000000070b167223 */ /* 0x000fe2000000000e */
[----:B------:R-:W-:Y:S01]  /*0be0*/  IMAD.MOV.U32 R11, RZ, RZ, R24 ;  /* 0x000000ffff0b7224 */ /* 0x000fe200078e0018 */
[----:B--2---:R-:W-:Y:S01]  /*0bf0*/  FSETP.GTU.AND P1, PT, R13, R10, PT ;  /* 0x0000000a0d00720b */ /* 0x004fe20003f2c000 */
[----:B------:R-:W-:-:S12]  /*0c00*/  IMAD.MOV.U32 R10, RZ, RZ, R15 ;  /* 0x000000ffff0a7224 */ /* 0x000fd800078e000f */
[----:B------:R-:W-:Y:S05]  /*0c10*/  @P1 BRA `(.L_x_13) ;  /* 0x0000000000201947 */ /* 0x000fea0003800000 */
[----:B------:R-:W-:Y:S02]  /*0c20*/  R2UR UR4, R18 ;  /* 0x00000000120472ca */ /* 0x000fe400000e0000 */
[----:B------:R-:W-:-:S13]  /*0c30*/  R2UR UR5, R19 ;  /* 0x00000000130572ca */ /* 0x000fda00000e0000 */
[----:B------:R-:W2:Y:S01]  /*0c40*/  LD.E R13, desc[UR4][R10.64+-0x10] ;  /* 0xfffff0040a0d7980 */ /* 0x000ea2000c101900 */
[----:B------:R-:W-:Y:S02]  /*0c50*/  R2UR UR6, R18 ;  /* 0x00000000120672ca */ /* 0x000fe400000e0000 */
[----:B------:R-:W-:Y:S01]  /*0c60*/  R2UR UR7, R19 ;  /* 0x00000000130772ca */ /* 0x000fe200000e0000 */
[----:B--2---:R-:W-:-:S05]  /*0c70*/  VIADD R15, R13, 0x1 ;  /* 0x000000010d0f7836 */ /* 0x004fca0000000000 */
[----:B------:R0:W-:Y:S07]  /*0c80*/  ST.E desc[UR4][R10.64+-0x10], R15 ;  /* 0xfffff00f0a007985 */ /* 0x0001ee000c101904 */
[----:B------:R0:W5:Y:S02]  /*0c90*/  LDG.E R13, desc[UR6][R2.64] ;  /* 0x00000006020d7981 */ /* 0x000164000c1e1900 */
.L_x_13:
[----:B------:R-:W-:Y:S05]  /*0ca0*/  BSYNC.RECONVERGENT B2 ;  /* 0x0000000000027941 */ /* 0x000fea0003800200 */
.L_x_12:
[----:B-----5:R-:W-:Y:S01]  /*0cb0*/  FSETP.GTU.AND P1, PT, R13, R22, PT ;  /* 0x000000160d00720b */ /* 0x020fe20003f2c000 */
[----:B------:R-:W-:Y:S01]  /*0cc0*/  BSSY.RECONVERGENT B2, `(.L_x_14) ;  /* 0x000000d000027945 */ /* 0x000fe20003800200 */
[----:B------:R-:W-:Y:S01]  /*0cd0*/  I2FP.F32.U32 R21, R21 ;  /* 0x0000001500157245 */ /* 0x000fe20000201000 */
[----:B------:R-:W-:-:S04]  /*0ce0*/  VIADD R23, R16, 0x3 ;  /* 0x0000000310177836 */ /* 0x000fc80000000000 */
[----:B------:R-:W-:-:S06]  /*0cf0*/  FFMA R22, R21, R7, R14 ;  /* 0x0000000715167223 */ /* 0x000fcc000000000e */
[----:B------:R-:W-:Y:S05]  /*0d00*/  @P1 BRA `(.L_x_15) ;  /* 0x0000000000201947 */ /* 0x000fea0003800000 */
[----:B------:R-:W-:Y:S02]  /*0d10*/  R2UR UR4, R18 ;  /* 0x00000000120472ca */ /* 0x000fe400000e0000 */
[----:B------:R-:W-:-:S13]  /*0d20*/  R2UR UR5, R19 ;  /* 0x00000000130572ca */ /* 0x000fda00000e0000 */
[----:B------:R-:W0:Y:S01]  /*0d30*/  LD.E R13, desc[UR4][R10.64+-0xc] ;  /* 0xfffff4040a0d7980 */ /* 0x000e22000c101900 */
[----:B------:R-:W-:Y:S02]  /*0d40*/  R2UR UR6, R18 ;  /* 0x00000000120672ca */ /* 0x000fe400000e0000 */
[----:B------:R-:W-:Y:S01]  /*0d50*/  R2UR UR7, R19 ;  /* 0x00000000130772ca */ /* 0x000fe200000e0000 */
[----:B0-----:R-:W-:-:S05]  /*0d60*/  VIADD R15, R13, 0x1 ;  /* 0x000000010d0f7836 */ /* 0x001fca0000000000 */
[----:B------:R1:W-:Y:S07]  /*0d70*/  ST.E desc[UR4][R10.64+-0xc], R15 ;  /* 0xfffff40f0a007985 */ /* 0x0003ee000c101904 */
[----:B------:R1:W5:Y:S02]  /*0d80*/  LDG.E R13, desc[UR6][R2.64] ;  /* 0x00000006020d7981 */ /* 0x000364000c1e1900 */
.L_x_15:
[----:B------:R-:W-:Y:S05]  /*0d90*/  BSYNC.RECONVERGENT B2 ;  /* 0x0000000000027941 */ /* 0x000fea0003800200 */
.L_x_14:
        /* <DEDUP_REMOVED lines=11> */
[----:B01----:R-:W-:-:S05]  /*0e50*/  VIADD R15, R13, 0x1 ;  /* 0x000000010d0f7836 */ /* 0x003fca0000000000 */
[----:B------:R2:W-:Y:S07]  /*0e60*/  ST.E desc[UR4][R10.64+-0x8], R15 ;  /* 0xfffff80f0a007985 */ /* 0x0005ee000c101904 */
[----:B------:R2:W5:Y:S02]  /*0e70*/  LDG.E R13, desc[UR6][R2.64] ;  /* 0x00000006020d7981 */ /* 0x000564000c1e1900 */
.L_x_17:
[----:B------:R-:W-:Y:S05]  /*0e80*/  BSYNC.RECONVERGENT B2 ;  /* 0x0000000000027941 */ /* 0x000fea0003800200 */
.L_x_16:
        /* <DEDUP_REMOVED lines=11> */
[----:B012---:R-:W-:-:S05]  /*0f40*/  VIADD R15, R13, 0x1 ;  /* 0x000000010d0f7836 */ /* 0x007fca0000000000 */
[----:B------:R3:W-:Y:S07]  /*0f50*/  ST.E desc[UR4][R10.64+-0x4], R15 ;  /* 0xfffffc0f0a007985 */ /* 0x0007ee000c101904 */
[----:B------:R3:W5:Y:S02]  /*0f60*/  LDG.E R13, desc[UR6][R2.64] ;  /* 0x00000006020d7981 */ /* 0x000764000c1e1900 */
.L_x_19:
[----:B------:R-:W-:Y:S05]  /*0f70*/  BSYNC.RECONVERGENT B2 ;  /* 0x0000000000027941 */ /* 0x000fea0003800200 */
.L_x_18:
        /* <DEDUP_REMOVED lines=11> */
[----:B0123--:R-:W-:-:S05]  /*1030*/  VIADD R15, R13, 0x1 ;  /* 0x000000010d0f7836 */ /* 0x00ffca0000000000 */
[----:B------:R4:W-:Y:S07]  /*1040*/  ST.E desc[UR4][R10.64], R15 ;  /* 0x0000000f0a007985 */ /* 0x0009ee000c101904 */
[----:B------:R4:W5:Y:S02]  /*1050*/  LDG.E R13, desc[UR6][R2.64] ;  /* 0x00000006020d7981 */ /* 0x000964000c1e1900 */
.L_x_21:
[----:B------:R-:W-:Y:S05]  /*1060*/  BSYNC.RECONVERGENT B2 ;  /* 0x0000000000027941 */ /* 0x000fea0003800200 */
.L_x_20:
[----:B-----5:R-:W-:Y:S01]  /*1070*/  FSETP.GTU.AND P1, PT, R13, R22, PT ;  /* 0x000000160d00720b */ /* 0x020fe20003f2c000 */
[----:B------:R-:W-:Y:S01]  /*1080*/  BSSY.RECONVERGENT B2, `(.L_x_22) ;  /* 0x000000c000027945 */ /* 0x000fe20003800200 */
[----:B------:R-:W-:-:S05]  /*1090*/  I2FP.F32.U32 R21, R21 ;  /* 0x0000001500157245 */ /* 0x000fca0000201000 */
[----:B------:R-:W-:-:S06]  /*10a0*/  FFMA R22, R21, R7, R14 ;  /* 0x0000000715167223 */ /* 0x000fcc000000000e */
[----:B------:R-:W-:Y:S05]  /*10b0*/  @P1 BRA `(.L_x_23) ;  /* 0x0000000000201947 */ /* 0x000fea0003800000 */
[----:B------:R-:W-:Y:S02]  /*10c0*/  R2UR UR4, R18 ;  /* 0x00000000120472ca */ /* 0x000fe400000e0000 */
[----:B------:R-:W-:-:S13]  /*10d0*/  R2UR UR5, R19 ;  /* 0x00000000130572ca */ /* 0x000fda00000e0000 */
[----:B------:R-:W0:Y:S01]  /*10e0*/  LD.E R13, desc[UR4][R10.64+0x4] ;  /* 0x000004040a0d7980 */ /* 0x000e22000c101900 */
[----:B------:R-:W-:Y:S02]  /*10f0*/  R2UR UR6, R18 ;  /* 0x00000000120672ca */ /* 0x000fe400000e0000 */
[----:B------:R-:W-:Y:S01]  /*1100*/  R2UR UR7, R19 ;  /* 0x00000000130772ca */ /* 0x000fe200000e0000 */
[----:B01234-:R-:W-:-:S05]  /*1110*/  VIADD R15, R13, 0x1 ;  /* 0x000000010d0f7836 */ /* 0x01ffca0000000000 */
[----:B------:R0:W-:Y:S07]  /*1120*/  ST.E desc[UR4][R10.64+0x4], R15 ;  /* 0x0000040f0a007985 */ /* 0x0001ee000c101904 */
[----:B------:R0:W5:Y:S02]  /*1130*/  LDG.E R13, desc[UR6][R2.64] ;  /* 0x00000006020d7981 */ /* 0x000164000c1e1900 */
.L_x_23:
[----:B------:R-:W-:Y:S05]  /*1140*/  BSYNC.RECONVERGENT B2 ;  /* 0x0000000000027941 */ /* 0x000fea0003800200 */
.L_x_22:
[----:B-----5:R-:W-:Y:S01]  /*1150*/  FSETP.GTU.AND P1, PT, R13, R22, PT ;  /* 0x000000160d00720b */ /* 0x020fe20003f2c000 */
[----:B------:R-:W-:-:S12]  /*1160*/  BSSY.RECONVERGENT B2, `(.L_x_24) ;  /* 0x000000a000027945 */ /* 0x000fd80003800200 */
        /* <DEDUP_REMOVED lines=9> */
.L_x_25:
[----:B------:R-:W-:Y:S05]  /*1200*/  BSYNC.RECONVERGENT B2 ;  /* 0x0000000000027941 */ /* 0x000fea0003800200 */
.L_x_24:
[----:B01234-:R-:W-:-:S05]  /*1210*/  VIADD R15, R16, 0x7 ;  /* 0x00000007100f7836 */ /* 0x01ffca0000000000 */
[----:B------:R-:W-:-:S05]  /*1220*/  I2FP.F32.U32 R15, R15 ;  /* 0x0000000f000f7245 */ /* 0x000fca0000201000 */
[----:B------:R-:W-:-:S05]  /*1230*/  FFMA R22, R15, R7, R14 ;  /* 0x000000070f167223 */ /* 0x000fca000000000e */
[----:B-----5:R-:W-:-:S13]  /*1240*/  FSETP.GTU.AND P1, PT, R13, R22, PT ;  /* 0x000000160d00720b */ /* 0x020fda0003f2c000 */
[----:B------:R-:W-:Y:S02]  /*1250*/  @!P1 R2UR UR4, R18 ;  /* 0x00000000120492ca */ /* 0x000fe400000e0000 */
[----:B------:R-:W-:-:S13]  /*1260*/  @!P1 R2UR UR5, R19 ;  /* 0x00000000130592ca */ /* 0x000fda00000e0000 */
[----:B------:R-:W2:Y:S01]  /*1270*/  @!P1 LD.E R13, desc[UR4][R10.64+0xc] ;  /* 0x00000c040a0d9980 */ /* 0x000ea2000c101900 */
[----:B------:R-:W-:Y:S01]  /*1280*/  VIADD R16, R16, 0x8 ;  /* 0x0000000810107836 */ /* 0x000fe20000000000 */
[----:B------:R-:W-:-:S05]  /*1290*/  IADD3 R15, P2, PT, R10, 0x20, RZ ;  /* 0x000000200a0f7810 */ /* 0x000fca0007f5e0ff */
[----:B------:R-:W-:Y:S02]  /*12a0*/  IMAD.X R24, RZ, RZ, R11, P2 ;  /* 0x000000ffff187224 */ /* 0x000fe400010e060b */
[----:B--2---:R-:W-:-:S05]  /*12b0*/  @!P1 VIADD R13, R13, 0x1 ;  /* 0x000000010d0d9836 */ /* 0x004fca0000000000 */
[----:B------:R0:W-:Y:S01]  /*12c0*/  @!P1 ST.E desc[UR4][R10.64+0xc], R13 ;  /* 0x00000c0d0a009985 */ /* 0x0001e2000c101904 */
[----:B------:R-:W-:-:S13]  /*12d0*/  ISETP.NE.AND P1, PT, R16, R9, PT ;  /* 0x000000091000720c */ /* 0x000fda0003f25270 */
[----:B0-----:R-:W-:Y:S05]  /*12e0*/  @P1 BRA `(.L_x_26) ;  /* 0xfffffff800141947 */ /* 0x001fea000383ffff */
[----:B------:R-:W-:Y:S05]  /*12f0*/  BSYNC.RECONVERGENT B1 ;  /* 0x0000000000017941 */ /* 0x000fea0003800200 */
.L_x_11:
[----:B------:R-:W-:-:S07]  /*1300*/  IMAD.MOV.U32 R13, RZ, RZ, R9 ;  /* 0x000000ffff0d7224 */ /* 0x000fce00078e0009 */
.L_x_10:
[----:B------:R-:W-:-:S13]  /*1310*/  ISETP.NE.AND P1, PT, R17, RZ, PT ;  /* 0x000000ff1100720c */ /* 0x000fda0003f25270 */
[----:B------:R-:W-:Y:S05]  /*1320*/  @!P1 BRA `(.L_x_27) ;  /* 0x0000000400cc9947 */ /* 0x000fea0003800000 */
[----:B------:R-:W-:Y:S05]  /*1330*/  @!P0 BRA `(.L_x_28) ;  /* 0x0000000000f48947 */ /* 0x000fea0003800000 */
        /* <DEDUP_REMOVED lines=10> */
[----:B--2---:R-:W-:Y:S01]  /*13e0*/  FSETP.GTU.AND P2, PT, R15, R10, PT ;  /* 0x0000000a0f00720b */ /* 0x004fe20003f4c000 */
[----:B------:R-:W-:-:S12]  /*13f0*/  IMAD.WIDE.U32 R10, R13, 0x4, R4 ;  /* 0x000000040d0a7825 */ /* 0x000fd800078e0004 */
        /* <DEDUP_REMOVED lines=9> */
.L_x_30:
[----:B------:R-:W-:Y:S05]  /*1490*/  BSYNC.RECONVERGENT B1 ;  /* 0x0000000000017941 */ /* 0x000fea0003800200 */
.L_x_29:
[----:B-----5:R-:W-:Y:S01]  /*14a0*/  FSETP.GTU.AND P2, PT, R15, R16, PT ;  /* 0x000000100f00720b */ /* 0x020fe20003f4c000 */
[----:B------:R-:W-:Y:S01]  /*14b0*/  BSSY.RECONVERGENT B1, `(.L_x_31) ;  /* 0x000000d000017945 */ /* 0x000fe20003800200 */
[----:B0-----:R-:W-:Y:S01]  /*14c0*/  I2FP.F32.U32 R21, R22 ;  /* 0x0000001600157245 */ /* 0x001fe20000201000 */
[----:B------:R-:W-:-:S04]  /*14d0*/  VIADD R22, R13, 0x3 ;  /* 0x000000030d167836 */ /* 0x000fc80000000000 */
[----:B------:R-:W-:-:S06]  /*14e0*/  FFMA R16, R21, R7, R14 ;  /* 0x0000000715107223 */ /* 0x000fcc000000000e */
        /* <DEDUP_REMOVED lines=9> */
.L_x_32:
[----:B------:R-:W-:Y:S05]  /*1580*/  BSYNC.RECONVERGENT B1 ;  /* 0x0000000000017941 */ /* 0x000fea0003800200 */
.L_x_31:
[----:B-----5:R-:W-:Y:S01]  /*1590*/  FSETP.GTU.AND P2, PT, R15, R16, PT ;  /* 0x000000100f00720b */ /* 0x020fe20003f4c000 */
[----:B------:R-:W-:Y:S01]  /*15a0*/  BSSY.RECONVERGENT B1, `(.L_x_33) ;  /* 0x000000c000017945 */ /* 0x000fe20003800200 */
[----:B0-----:R-:W-:-:S05]  /*15b0*/  I2FP.F32.U32 R21, R22 ;  /* 0x0000001600157245 */ /* 0x001fca0000201000 */
        /* <DEDUP_REMOVED lines=10> */
.L_x_34:
[----:B------:R-:W-:Y:S05]  /*1660*/  BSYNC.RECONVERGENT B1 ;  /* 0x0000000000017941 */ /* 0x000fea0003800200 */
.L_x_33:
[----:B-----5:R-:W-:Y:S01]  /*1670*/  FSETP.GTU.AND P2, PT, R15, R16, PT ;  /* 0x000000100f00720b */ /* 0x020fe20003f4c000 */
[----:B------:R-:W-:-:S12]  /*1680*/  BSSY.RECONVERGENT B1, `(.L_x_35) ;  /* 0x0000007000017945 */ /* 0x000fd80003800200 */
[----:B------:R-:W-:Y:S05]  /*1690*/  @P2 BRA `(.L_x_36) ;  /* 0x0000000000142947 */ /* 0x000fea0003800000 */
[----:B------:R-:W-:Y:S02]  /*16a0*/  R2UR UR4, R18 ;  /* 0x00000000120472ca */ /* 0x000fe400000e0000 */
[----:B------:R-:W-:-:S13]  /*16b0*/  R2UR UR5, R19 ;  /* 0x00000000130572ca */ /* 0x000fda00000e0000 */
[----:B------:R-:W2:Y:S02]  /*16c0*/  LD.E R15, desc[UR4][R10.64+0xc] ;  /* 0x00000c040a0f7980 */ /* 0x000ea4000c101900 */
[----:B--2---:R-:W-:-:S05]  /*16d0*/  VIADD R15, R15, 0x1 ;  /* 0x000000010f0f7836 */ /* 0x004fca0000000000 */
[----:B------:R1:W-:Y:S02]  /*16e0*/  ST.E desc[UR4][R10.64+0xc], R15 ;  /* 0x00000c0f0a007985 */ /* 0x0003e4000c101904 */
.L_x_36:
[----:B------:R-:W-:Y:S05]  /*16f0*/  BSYNC.RECONVERGENT B1 ;  /* 0x0000000000017941 */ /* 0x000fea0003800200 */
.L_x_35:
[----:B------:R-:W-:-:S07]  /*1700*/  VIADD R13, R13, 0x4 ;  /* 0x000000040d0d7836 */ /* 0x000fce0000000000 */
.L_x_28:
[----:B------:R-:W-:Y:S01]  /*1710*/  ISETP.NE.AND P2, PT, R0, RZ, PT ;  /* 0x000000ff0000720c */ /* 0x000fe20003f45270 */
[----:B------:R-:W-:-:S12]  /*1720*/  BSSY.RECONVERGENT B1, `(.L_x_27) ;  /* 0x0000033000017945 */ /* 0x000fd80003800200 */
[----:B------:R-:W-:Y:S05]  /*1730*/  @!P2 BRA `(.L_x_37) ;  /* 0x0000000000c4a947 */ /* 0x000fea0003800000 */
[----:B------:R-:W-:-:S13]  /*1740*/  ISETP.NE.AND P2, PT, R0, 0x1, PT ;  /* 0x000000010000780c */ /* 0x000fda0003f45270 */
[----:B------:R-:W-:Y:S05]  /*1750*/  @!P2 BRA `(.L_x_38) ;  /* 0x00000000007ca947 */ /* 0x000fea0003800000 */
[----:B------:R-:W-:Y:S02]  /*1760*/  R2UR UR4, R18 ;  /* 0x00000000120472ca */ /* 0x000fe400000e0000 */
[----:B------:R-:W-:-:S13]  /*1770*/  R2UR UR5, R19 ;  /* 0x00000000130572ca */ /* 0x000fda00000e0000 */
[----:B-1----:R-:W2:Y:S01]  /*1780*/  LDG.E R15, desc[UR4][R2.64] ;  /* 0x00000004020f7981 */ /* 0x002ea2000c1e1900 */
[----:B0-----:R-:W-:Y:S01]  /*1790*/  I2FP.F32.U32 R11, R13 ;  /* 0x0000000d000b7245 */ /* 0x001fe20000201000 */
[----:B------:R-:W-:Y:S04]  /*17a0*/  BSSY.RECONVERGENT B2, `(.L_x_39) ;  /* 0x0000010000027945 */ /* 0x000fe80003800200 */
        /* <DEDUP_REMOVED lines=15> */
.L_x_40:
[----:B------:R-:W-:Y:S05]  /*18a0*/  BSYNC.RECONVERGENT B2 ;  /* 0x0000000000027941 */ /* 0x000fea0003800200 */
.L_x_39:
        /* <DEDUP_REMOVED lines=8> */
.L_x_42:
[----:B------:R-:W-:Y:S05]  /*1930*/  BSYNC.RECONVERGENT B2 ;  /* 0x0000000000027941 */ /* 0x000fea0003800200 */
.L_x_41:
[----:B------:R-:W-:-:S07]  /*1940*/  VIADD R13, R13, 0x2 ;  /* 0x000000020d0d7836 */ /* 0x000fce0000000000 */
.L_x_38:
[----:B------:R-:W2:Y:S02]  /*1950*/  LDCU UR4, c[0x0][0x398] ;  /* 0x00007300ff0477ac */ /* 0x000ea40008000800 */
[----:B--2---:R-:W-:-:S09]  /*1960*/  ULOP3.LUT UP0, URZ, UR4, 0x1, URZ, 0xc0, !UPT ;  /* 0x0000000104ff7892 */ /* 0x004fd2000f80c0ff */
[----:B------:R-:W-:Y:S05]  /*1970*/  BRA.U !UP0, `(.L_x_37) ;  /* 0x0000000108347547 */ /* 0x000fea000b800000 */
[----:B------:R-:W-:Y:S02]  /*1980*/  R2UR UR4, R18 ;  /* 0x00000000120472ca */ /* 0x000fe400000e0000 */
[----:B------:R-:W-:-:S13]  /*1990*/  R2UR UR5, R19 ;  /* 0x00000000130572ca */ /* 0x000fda00000e0000 */
[----:B01----:R-:W2:Y:S01]  /*19a0*/  LDG.E R10, desc[UR4][R2.64] ;  /* 0x00000004020a7981 */ /* 0x003ea2000c1e1900 */
[----:B------:R-:W-:-:S05]  /*19b0*/  I2FP.F32.U32 R11, R13 ;  /* 0x0000000d000b7245 */ /* 0x000fca0000201000 */
[----:B------:R-:W-:-:S05]  /*19c0*/  FFMA R11, R11, R7, R14 ;  /* 0x000000070b0b7223 */ /* 0x000fca000000000e */
[----:B--2---:R-:W-:-:S13]  /*19d0*/  FSETP.GTU.AND P2, PT, R10, R11, PT ;  /* 0x0000000b0a00720b */ /* 0x004fda0003f4c000 */
[----:B------:R-:W-:Y:S05]  /*19e0*/  @P2 BRA `(.L_x_37) ;  /* 0x0000000000182947 */ /* 0x000fea0003800000 */
[----:B------:R-:W-:Y:S01]  /*19f0*/  R2UR UR4, R18 ;  /* 0x00000000120472ca */ /* 0x000fe200000e0000 */
[----:B------:R-:W-:Y:S01]  /*1a00*/  IMAD.WIDE.U32 R10, R13, 0x4, R4 ;  /* 0x000000040d0a7825 */ /* 0x000fe200078e0004 */
[----:B------:R-:W-:-:S13]  /*1a10*/  R2UR UR5, R19 ;  /* 0x00000000130572ca */ /* 0x000fda00000e0000 */
[----:B------:R-:W2:Y:S02]  /*1a20*/  LD.E R13, desc[UR4][R10.64] ;  /* 0x000000040a0d7980 */ /* 0x000ea4000c101900 */
[----:B--2---:R-:W-:-:S05]  /*1a30*/  VIADD R13, R13, 0x1 ;  /* 0x000000010d0d7836 */ /* 0x004fca0000000000 */
[----:B------:R2:W-:Y:S02]  /*1a40*/  ST.E desc[UR4][R10.64], R13 ;  /* 0x0000000d0a007985 */ /* 0x0005e4000c101904 */
.L_x_37:
[----:B------:R-:W-:Y:S05]  /*1a50*/  BSYNC.RECONVERGENT B1 ;  /* 0x0000000000017941 */ /* 0x000fea0003800200 */
.L_x_27:
[----:B------:R-:W-:-:S05]  /*1a60*/  VIADD R20, R20, 0x1 ;  /* 0x0000000114147836 */ /* 0x000fca0000000000 */
[----:B------:R-:W-:-:S13]  /*1a70*/  ISETP.NE.AND P2, PT, R20, 0xa, PT ;  /* 0x0000000a1400780c */ /* 0x000fda0003f45270 */
[----:B------:R-:W-:Y:S05]  /*1a80*/  @P2 BRA `(.L_x_43) ;  /* 0xfffffff0000c2947 */ /* 0x000fea000383ffff */
[----:B------:R-:W-:Y:S05]  /*1a90*/  BSYNC.RECONVERGENT B0 ;  /* 0x0000000000007941 */ /* 0x000fea0003800200 */
.L_x_9:
[----:B0-----:R-:W0:Y:S01]  /*1aa0*/  LDC R2, c[0x0][0x398] ;  /* 0x0000e600ff027b82 */ /* 0x001e220000000800 */
[----:B------:R-:W-:Y:S01]  /*1ab0*/  IMAD.MOV.U32 R7, RZ, RZ, RZ ;  /* 0x000000ffff077224 */ /* 0x000fe200078e00ff */
[C---:B0-----:R-:W-:Y:S02]  /*1ac0*/  ISETP.GE.U32.AND P2, PT, R2.reuse, 0x10, PT ;  /* 0x000000100200780c */ /* 0x041fe40003f46070 */
[----:B-12---:R-:W-:-:S04]  /*1ad0*/  LOP3.LUT R11, R2, 0xf, RZ, 0xc0, !PT ;  /* 0x0000000f020b7812 */ /* 0x006fc800078ec0ff */
[----:B------:R-:W-:-:S07]  /*1ae0*/  ISETP.NE.AND P0, PT, R11, RZ, PT ;  /* 0x000000ff0b00720c */ /* 0x000fce0003f05270 */
[----:B------:R-:W-:Y:S06]  /*1af0*/  @!P2 BRA `(.L_x_44) ;  /* 0x0000000000d4a947 */ /* 0x000fec0003800000 */
[----:B------:R-:W0:Y:S01]  /*1b00*/  S2UR UR5, SR_CgaCtaId ;  /* 0x00000000000579c3 */ /* 0x000e220000008800 */
[----:B------:R-:W-:Y:S01]  /*1b10*/  UMOV UR4, 0x400 ;  /* 0x0000040000047882 */ /* 0x000fe20000000000 */
[----:B------:R-:W-:Y:S01]  /*1b20*/  IADD3 R12, P2, PT, R4, 0x20, RZ ;  /* 0x00000020040c7810 */ /* 0x000fe20007f5e0ff */
[----:B------:R-:W-:Y:S01]  /*1b30*/  BSSY.RECONVERGENT B0, `(.L_x_44) ;  /* 0x0000031000007945 */ /* 0x000fe20003800200 */
[----:B------:R-:W-:-:S03]  /*1b40*/  LOP3.LUT R7, R2, 0x7ffffff0, RZ, 0xc0, !PT ;  /* 0x7ffffff002077812 */ /* 0x000fc600078ec0ff */
[----:B------:R-:W-:Y:S02]  /*1b50*/  IMAD.X R13, RZ, RZ, R5, P2 ;  /* 0x000000ffff0d7224 */ /* 0x000fe400010e0605 */
[----:B------:R-:W-:Y:S01]  /*1b60*/  IMAD.MOV R8, RZ, RZ, -R7 ;  /* 0x000000ffff087224 */ /* 0x000fe200078e0a07 */
[----:B0-----:R-:W-:-:S06]  /*1b70*/  ULEA UR4, UR5, UR4, 0x18 ;  /* 0x0000000405047291 */ /* 0x001fcc000f8ec0ff */
[----:B------:R-:W-:-:S05]  /*1b80*/  LEA R9, R6, UR4, 0x2 ;  /* 0x0000000406097c11 */ /* 0x000fca000f8e10ff */
[----:B------:R-:W-:-:S07]  /*1b90*/  VIADD R9, R9, 0x160 ;  /* 0x0000016009097836 */ /* 0x000fce0000000000 */
.L_x_45:
[----:B------:R-:W-:Y:S01]  /*1ba0*/  R2UR UR4, R18 ;  /* 0x00000000120472ca */ /* 0x000fe200000e0000 */
[----:B------:R-:W-:Y:S01]  /*1bb0*/  IMAD.MOV.U32 R2, RZ, RZ, R12 ;  /* 0x000000ffff027224 */ /* 0x000fe200078e000c */
[----:B------:R-:W-:Y:S01]  /*1bc0*/  R2UR UR5, R19 ;  /* 0x00000000130572ca */ /* 0x000fe200000e0000 */
[----:B------:R-:W-:-:S12]  /*1bd0*/  IMAD.MOV.U32 R3, RZ, RZ, R13 ;  /* 0x000000ffff037224 */ /* 0x000fd800078e000d */
[----:B------:R-:W2:Y:S04]  /*1be0*/  LD.E R10, desc[UR4][R2.64+-0x20] ;  /* 0xffffe004020a7980 */ /* 0x000ea8000c101900 */
[----:B--2---:R0:W-:Y:S04]  /*1bf0*/  STS [R9+-0x160], R10 ;  /* 0xfffea00a09007388 */ /* 0x0041e80000000800 */
[----:B------:R-:W2:Y:S04]  /*1c00*/  LD.E R12, desc[UR4][R2.64+-0x1c] ;  /* 0xffffe404020c7980 */ /* 0x000ea8000c101900 */
[----:B--2---:R1:W-:Y:S04]  /*1c10*/  STS [R9+-0x134], R12 ;  /* 0xfffecc0c09007388 */ /* 0x0043e80000000800 */
[----:B------:R-:W2:Y:S04]  /*1c20*/  LD.E R14, desc[UR4][R2.64+-0x18] ;  /* 0xffffe804020e7980 */ /* 0x000ea8000c101900 */
[----:B--2---:R2:W-:Y:S04]  /*1c30*/  STS [R9+-0x108], R14 ;  /* 0xfffef80e09007388 */ /* 0x0045e80000000800 */
[----:B------:R-:W3:Y:S04]  /*1c40*/  LD.E R16, desc[UR4][R2.64+-0x14] ;  /* 0xffffec0402107980 */ /* 0x000ee8000c101900 */
[----:B---3--:R3:W-:Y:S04]  /*1c50*/  STS [R9+-0xdc], R16 ;  /* 0xffff241009007388 */ /* 0x0087e80000000800 */
[----:B------:R-:W4:Y:S04]  /*1c60*/  LD.E R20, desc[UR4][R2.64+-0x10] ;  /* 0xfffff00402147980 */ /* 0x000f28000c101900 */
[----:B----4-:R4:W-:Y:S04]  /*1c70*/  STS [R9+-0xb0], R20 ;  /* 0xffff501409007388 */ /* 0x0109e80000000800 */
[----:B0-----:R-:W5:Y:S04]  /*1c80*/  LD.E R10, desc[UR4][R2.64+-0xc] ;  /* 0xfffff404020a7980 */ /* 0x001f68000c101900 */
[----:B-----5:R0:W-:Y:S04]  /*1c90*/  STS [R9+-0x84], R10 ;  /* 0xffff7c0a09007388 */ /* 0x0201e80000000800 */
[----:B-1----:R-:W5:Y:S04]  /*1ca0*/  LD.E R12, desc[UR4][R2.64+-0x8] ;  /* 0xfffff804020c7980 */ /* 0x002f68000c101900 */
[----:B-----5:R1:W-:Y:S04]  /*1cb0*/  STS [R9+-0x58], R12 ;  /* 0xffffa80c09007388 */ /* 0x0203e80000000800 */
[----:B--2---:R-:W2:Y:S04]  /*1cc0*/  LD.E R14, desc[UR4][R2.64+-0x4] ;  /* 0xfffffc04020e7980 */ /* 0x004ea8000c101900 */
[----:B--2---:R2:W-:Y:S04]  /*1cd0*/  STS [R9+-0x2c], R14 ;  /* 0xffffd40e09007388 */ /* 0x0045e80000000800 */
[----:B---3--:R-:W3:Y:S04]  /*1ce0*/  LD.E R16, desc[UR4][R2.64] ;  /* 0x0000000402107980 */ /* 0x008ee8000c101900 */
[----:B---3--:R3:W-:Y:S04]  /*1cf0*/  STS [R9], R16 ;  /* 0x0000001009007388 */ /* 0x0087e80000000800 */
[----:B----4-:R-:W4:Y:S04]  /*1d00*/  LD.E R20, desc[UR4][R2.64+0x4] ;  /* 0x0000040402147980 */ /* 0x010f28000c101900 */
[----:B----4-:R4:W-:Y:S04]  /*1d10*/  STS [R9+0x2c], R20 ;  /* 0x00002c1409007388 */ /* 0x0109e80000000800 */
[----:B0-----:R-:W5:Y:S04]  /*1d20*/  LD.E R10, desc[UR4][R2.64+0x8] ;  /* 0x00000804020a7980 */ /* 0x001f68000c101900 */
[----:B-----5:R0:W-:Y:S04]  /*1d30*/  STS [R9+0x58], R10 ;  /* 0x0000580a09007388 */ /* 0x0201e80000000800 */
[----:B-1----:R-:W5:Y:S04]  /*1d40*/  LD.E R12, desc[UR4][R2.64+0xc] ;  /* 0x00000c04020c7980 */ /* 0x002f68000c101900 */
[----:B-----5:R1:W-:Y:S04]  /*1d50*/  STS [R9+0x84], R12 ;  /* 0x0000840c09007388 */ /* 0x0203e80000000800 */
[----:B--2---:R-:W2:Y:S04]  /*1d60*/  LD.E R14, desc[UR4][R2.64+0x10] ;  /* 0x00001004020e7980 */ /* 0x004ea8000c101900 */
[----:B--2---:R-:W-:Y:S04]  /*1d70*/  STS [R9+0xb0], R14 ;  /* 0x0000b00e09007388 */ /* 0x004fe80000000800 */
[----:B---3--:R-:W2:Y:S04]  /*1d80*/  LD.E R16, desc[UR4][R2.64+0x14] ;  /* 0x0000140402107980 */ /* 0x008ea8000c101900 */
[----:B--2---:R-:W-:Y:S04]  /*1d90*/  STS [R9+0xdc], R16 ;  /* 0x0000dc1009007388 */ /* 0x004fe80000000800 */
[----:B----4-:R-:W2:Y:S01]  /*1da0*/  LD.E R20, desc[UR4][R2.64+0x18] ;  /* 0x0000180402147980 */ /* 0x010ea2000c101900 */
[----:B------:R-:W-:-:S05]  /*1db0*/  VIADD R8, R8, 0x10 ;  /* 0x0000001008087836 */ /* 0x000fca0000000000 */
[----:B------:R-:W-:Y:S01]  /*1dc0*/  ISETP.NE.AND P2, PT, R8, RZ, PT ;  /* 0x000000ff0800720c */ /* 0x000fe20003f45270 */
[----:B--2---:R-:W-:Y:S04]  /*1dd0*/  STS [R9+0x108], R20 ;  /* 0x0001081409007388 */ /* 0x004fe80000000800 */
[----:B0-----:R-:W2:Y:S01]  /*1de0*/  LD.E R10, desc[UR4][R2.64+0x1c] ;  /* 0x00001c04020a7980 */ /* 0x001ea2000c101900 */
[----:B-1----:R-:W-:-:S05]  /*1df0*/  IADD3 R12, P3, PT, R2, 0x40, RZ ;  /* 0x00000040020c7810 */ /* 0x002fca0007f7e0ff */
[----:B------:R-:W-:Y:S01]  /*1e00*/  IMAD.X R13, RZ, RZ, R3, P3 ;  /* 0x000000ffff0d7224 */ /* 0x000fe200018e0603 */
[----:B--2---:R0:W-:Y:S02]  /*1e10*/  STS [R9+0x134], R10 ;  /* 0x0001340a09007388 */ /* 0x0041e40000000800 */
[----:B0-----:R-:W-:Y:S01]  /*1e20*/  VIADD R9, R9, 0x2c0 ;  /* 0x000002c009097836 */ /* 0x001fe20000000000 */
[----:B------:R-:W-:Y:S06]  /*1e30*/  @P2 BRA `(.L_x_45) ;  /* 0xfffffffc00582947 */ /* 0x000fec000383ffff */
[----:B------:R-:W-:Y:S05]  /*1e40*/  BSYNC.RECONVERGENT B0 ;  /* 0x0000000000007941 */ /* 0x000fea0003800200 */
.L_x_44:
[----:B------:R-:W-:Y:S05]  /*1e50*/  @!P0 BRA `(.L_x_8) ;  /* 0x0000000400308947 */ /* 0x000fea0003800000 */
[----:B------:R-:W-:-:S13]  /*1e60*/  ISETP.GE.U32.AND P0, PT, R11, 0x8, PT ;  /* 0x000000080b00780c */ /* 0x000fda0003f06070 */
[----:B------:R-:W-:Y:S05]  /*1e70*/  @!P0 BRA `(.L_x_46) ;  /* 0x0000000000748947 */ /* 0x000fea0003800000 */
[----:B------:R-:W-:Y:S01]  /*1e80*/  R2UR UR4, R18 ;  /* 0x00000000120472ca */ /* 0x000fe200000e0000 */
[----:B------:R-:W-:Y:S01]  /*1e90*/  IMAD.WIDE.U32 R2, R7, 0x4, R4 ;  /* 0x0000000407027825 */ /* 0x000fe200078e0004 */
[----:B------:R-:W-:-:S13]  /*1ea0*/  R2UR UR5, R19 ;  /* 0x00000000130572ca */ /* 0x000fda00000e0000 */
[----:B------:R-:W2:Y:S01]  /*1eb0*/  LD.E R8, desc[UR4][R2.64] ;  /* 0x0000000402087980 */ /* 0x000ea2000c101900 */
[----:B------:R-:W0:Y:S01]  /*1ec0*/  S2UR UR5, SR_CgaCtaId ;  /* 0x00000000000579c3 */ /* 0x000e220000008800 */
[----:B------:R-:W-:Y:S01]  /*1ed0*/  UMOV UR4, 0x400 ;  /* 0x0000040000047882 */ /* 0x000fe20000000000 */
[----:B------:R-:W-:Y:S01]  /*1ee0*/  R2UR UR6, R18 ;  /* 0x00000000120672ca */ /* 0x000fe200000e0000 */
[----:B------:R-:W-:Y:S01]  /*1ef0*/  IMAD R9, R7, 0xb, R6 ;  /* 0x0000000b07097824 */ /* 0x000fe200078e0206 */
[----:B------:R-:W-:Y:S01]  /*1f00*/  R2UR UR7, R19 ;  /* 0x00000000130772ca */ /* 0x000fe200000e0000 */
[----:B0-----:R-:W-:-:S06]  /*1f10*/  ULEA UR4, UR5, UR4, 0x18 ;  /* 0x0000000405047291 */ /* 0x001fcc000f8ec0ff */
[----:B------:R-:W-:-:S05]  /*1f20*/  LEA R9, R9, UR4, 0x2 ;  /* 0x0000000409097c11 */ /* 0x000fca000f8e10ff */
[----:B--2---:R0:W-:Y:S04]  /*1f30*/  STS [R9], R8 ;  /* 0x0000000809007388 */ /* 0x0041e80000000800 */
[----:B------:R-:W2:Y:S01]  /*1f40*/  LD.E R10, desc[UR6][R2.64+0x4] ;  /* 0x00000406020a7980 */ /* 0x000ea2000c101900 */
[----:B------:R-:W-:Y:S02]  /*1f50*/  R2UR UR4, R18 ;  /* 0x00000000120472ca */ /* 0x000fe400000e0000 */
[----:B------:R-:W-:Y:S01]  /*1f60*/  R2UR UR5, R19 ;  /* 0x00000000130572ca */ /* 0x000fe200000e0000 */
[----:B--2---:R1:W-:-:S12]  /*1f70*/  STS [R9+0x2c], R10 ;  /* 0x00002c0a09007388 */ /* 0x0043d80000000800 */
[----:B------:R-:W2:Y:S04]  /*1f80*/  LD.E R12, desc[UR4][R2.64+0x8] ;  /* 0x00000804020c7980 */ /* 0x000ea8000c101900 */
[----:B--2---:R2:W-:Y:S04]  /*1f90*/  STS [R9+0x58], R12 ;  /* 0x0000580c09007388 */ /* 0x0045e80000000800 */
[----:B------:R-:W3:Y:S04]  /*1fa0*/  LD.E R14, desc[UR4][R2.64+0xc] ;  /* 0x00000c04020e7980 */ /* 0x000ee8000c101900 */
[----:B---3--:R3:W-:Y:S04]  /*1fb0*/  STS [R9+0x84], R14 ;  /* 0x0000840e09007388 */ /* 0x0087e80000000800 */
[----:B------:R-:W4:Y:S04]  /*1fc0*/  LD.E R16, desc[UR4][R2.64+0x10] ;  /* 0x0000100402107980 */ /* 0x000f28000c101900 */
[----:B----4-:R3:W-:Y:S04]  /*1fd0*/  STS [R9+0xb0], R16 ;  /* 0x0000b01009007388 */ /* 0x0107e80000000800 */
[----:B0-----:R-:W4:Y:S04]  /*1fe0*/  LD.E R8, desc[UR4][R2.64+0x14] ;  /* 0x0000140402087980 */ /* 0x001f28000c101900 */
[----:B----4-:R3:W-:Y:S04]  /*1ff0*/  STS [R9+0xdc], R8 ;  /* 0x0000dc0809007388 */ /* 0x0107e80000000800 */
[----:B-1----:R-:W4:Y:S04]  /*2000*/  LD.E R10, desc[UR4][R2.64+0x18] ;  /* 0x00001804020a7980 */ /* 0x002f28000c101900 */
[----:B----4-:R3:W-:Y:S04]  /*2010*/  STS [R9+0x108], R10 ;  /* 0x0001080a09007388 */ /* 0x0107e80000000800 */
[----:B--2---:R-:W2:Y:S01]  /*2020*/  LD.E R12, desc[UR4][R2.64+0x1c] ;  /* 0x00001c04020c7980 */ /* 0x004ea2000c101900 */
[----:B------:R-:W-:-:S03]  /*2030*/  VIADD R7, R7, 0x8 ;  /* 0x0000000807077836 */ /* 0x000fc60000000000 */
[----:B--2---:R3:W-:Y:S04]  /*2040*/  STS [R9+0x134], R12 ;  /* 0x0001340c09007388 */ /* 0x0047e80000000800 */
.L_x_46:
[----:B------:R-:W-:Y:S05]  /*2050*/  @!P1 BRA `(.L_x_8) ;  /* 0x0000000000b09947 */ /* 0x000fea0003800000 */
[----:B------:R-:W-:Y:S02]  /*2060*/  ISETP.GE.U32.AND P0, PT, R17, 0x4, PT ;  /* 0x000000041100780c */ /* 0x000fe40003f06070 */
[----:B------:R-:W-:-:S11]  /*2070*/  ISETP.NE.AND P1, PT, R0, RZ, PT ;  /* 0x000000ff0000720c */ /* 0x000fd60003f25270 */
[----:B------:R-:W-:Y:S05]  /*2080*/  @!P0 BRA `(.L_x_47) ;  /* 0x0000000000548947 */ /* 0x000fea0003800000 */
[----:B------:R-:W-:Y:S01]  /*2090*/  R2UR UR4, R18 ;  /* 0x00000000120472ca */ /* 0x000fe200000e0000 */
[----:B------:R-:W-:Y:S01]  /*20a0*/  IMAD.WIDE.U32 R2, R7, 0x4, R4 ;  /* 0x0000000407027825 */ /* 0x000fe200078e0004 */
[----:B------:R-:W-:-:S13]  /*20b0*/  R2UR UR5, R19 ;  /* 0x00000000130572ca */ /* 0x000fda00000e0000 */
[----:B---3--:R-:W2:Y:S01]  /*20c0*/  LD.E R8, desc[UR4][R2.64] ;  /* 0x0000000402087980 */ /* 0x008ea2000c101900 */
        /* <DEDUP_REMOVED lines=14> */
[----:B------:R-:W2:Y:S01]  /*21b0*/  LD.E R11, desc[UR4][R2.64+0xc] ;  /* 0x00000c04020b7980 */ /* 0x000ea2000c101900 */
[----:B------:R-:W-:-:S03]  /*21c0*/  VIADD R7, R7, 0x4 ;  /* 0x0000000407077836 */ /* 0x000fc60000000000 */
[----:B--2---:R0:W-:Y:S04]  /*21d0*/  STS [R12+0x84], R11 ;  /* 0x0000840b0c007388 */ /* 0x0041e80000000800 */
.L_x_47:
[----:B------:R-:W-:Y:S05]  /*21e0*/  @!P1 BRA `(.L_x_8) ;  /* 0x00000000004c9947 */ /* 0x000fea0003800000 */
[----:B------:R-:W1:Y:S01]  /*21f0*/  S2UR UR5, SR_CgaCtaId ;  /* 0x00000000000579c3 */ /* 0x000e620000008800 */
[----:B------:R-:W-:Y:S01]  /*2200*/  UMOV UR4, 0x400 ;  /* 0x0000040000047882 */ /* 0x000fe20000000000 */
[----:B------:R-:W-:-:S04]  /*2210*/  IMAD.WIDE.U32 R4, R7, 0x4, R4 ;  /* 0x0000000407047825 */ /* 0x000fc800078e0004 */
[----:B------:R-:W-:Y:S02]  /*2220*/  IMAD R6, R7, 0xb, R6 ;  /* 0x0000000b07067824 */ /* 0x000fe400078e0206 */
[----:B------:R-:W-:Y:S02]  /*2230*/  IMAD.MOV.U32 R2, RZ, RZ, R4 ;  /* 0x000000ffff027224 */ /* 0x000fe400078e0004 */
[----:B------:R-:W-:Y:S01]  /*2240*/  IMAD.MOV R4, RZ, RZ, -R0 ;  /* 0x000000ffff047224 */ /* 0x000fe200078e0a00 */
[----:B-1----:R-:W-:-:S06]  /*2250*/  ULEA UR4, UR5, UR4, 0x18 ;  /* 0x0000000405047291 */ /* 0x002fcc000f8ec0ff */
[----:B------:R-:W-:-:S07]  /*2260*/  LEA R0, R6, UR4, 0x2 ;  /* 0x0000000406007c11 */ /* 0x000fce000f8e10ff */
.L_x_48:
[----:B------:R-:W-:Y:S01]  /*2270*/  R2UR UR4, R18 ;  /* 0x00000000120472ca */ /* 0x000fe200000e0000 */
[----:B------:R-:W-:Y:S01]  /*2280*/  IMAD.MOV.U32 R3, RZ, RZ, R5 ;  /* 0x000000ffff037224 */ /* 0x000fe200078e0005 */
[----:B------:R-:W-:-:S13]  /*2290*/  R2UR UR5, R19 ;  /* 0x00000000130572ca */ /* 0x000fda00000e0000 */
[----:B------:R1:W2:Y:S01]  /*22a0*/  LD.E R3, desc[UR4][R2.64] ;  /* 0x0000000402037980 */ /* 0x0002a2000c101900 */
[----:B------:R-:W-:-:S05]  /*22b0*/  VIADD R4, R4, 0x1 ;  /* 0x0000000104047836 */ /* 0x000fca0000000000 */
[----:B------:R-:W-:Y:S02]  /*22c0*/  ISETP.NE.AND P0, PT, R4, RZ, PT ;  /* 0x000000ff0400720c */ /* 0x000fe40003f05270 */
[----:B-1----:R-:W-:-:S05]  /*22d0*/  IADD3 R2, P1, PT, R2, 0x4, RZ ;  /* 0x0000000402027810 */ /* 0x002fca0007f3e0ff */
[----:B------:R-:W-:Y:S01]  /*22e0*/  IMAD.X R5, RZ, RZ, R5, P1 ;  /* 0x000000ffff057224 */ /* 0x000fe200008e0605 */
[----:B--2---:R1:W-:Y:S02]  /*22f0*/  STS [R0], R3 ;  /* 0x0000000300007388 */ /* 0x0043e40000000800 */
[----:B-1----:R-:W-:-:S03]  /*2300*/  VIADD R0, R0, 0x2c ;  /* 0x0000002c00007836 */ /* 0x002fc60000000000 */
[----:B------:R-:W-:Y:S05]  /*2310*/  @P0 BRA `(.L_x_48) ;  /* 0xfffffffc00d40947 */ /* 0x000fea000383ffff */
.L_x_8:
[----:B------:R-:W-:Y:S05]  /*2320*/  WARPSYNC.ALL ;  /* 0x0000000000007948 */ /* 0x000fea0003800000 */
[----:B------:R-:W-:Y:S06]  /*2330*/  BAR.SYNC.DEFER_BLOCKING 0x0 ;  /* 0x0000000000007b1d */ /* 0x000fec0000010000 */
[----:B------:R-:W-:Y:S05]  /*2340*/  EXIT ;  /* 0x000000000000794d */ /* 0x000fea0003800000 */
        .weak           $__internal_0_$__cuda_sm3x_div_rn_noftz_f32_slowpath
        .type           $__internal_0_$__cuda_sm3x_div_rn_noftz_f32_slowpath,@function
        .size           $__internal_0_$__cuda_sm3x_div_rn_noftz_f32_slowpath,(.L_x_58 - $__internal_0_$__cuda_sm3x_div_rn_noftz_f32_slowpath)
$__internal_0_$__cuda_sm3x_div_rn_noftz_f32_slowpath:
[--C-:B------:R-:W-:Y:S01]  /*2350*/  SHF.R.U32.HI R7, RZ, 0x17, R3.reuse ;  /* 0x00000017ff077819 */ /* 0x100fe20000011603 */
[--C-:B------:R-:W-:Y:S01]  /*2360*/  IMAD.MOV.U32 R8, RZ, RZ, R0.reuse ;  /* 0x000000ffff087224 */ /* 0x100fe200078e0000 */
[----:B------:R-:W-:Y:S01]  /*2370*/  SHF.R.U32.HI R6, RZ, 0x17, R0 ;  /* 0x00000017ff067819 */ /* 0x000fe20000011600 */
[----:B------:R-:W-:Y:S01]  /*2380*/  IMAD.MOV.U32 R9, RZ, RZ, R3 ;  /* 0x000000ffff097224 */ /* 0x000fe200078e0003 */
[----:B------:R-:W-:Y:S02]  /*2390*/  LOP3.LUT R7, R7, 0xff, RZ, 0xc0, !PT ;  /* 0x000000ff07077812 */ /* 0x000fe400078ec0ff */
[----:B------:R-:W-:-:S03]  /*23a0*/  LOP3.LUT R6, R6, 0xff, RZ, 0xc0, !PT ;  /* 0x000000ff06067812 */ /* 0x000fc600078ec0ff */
[----:B------:R-:W-:Y:S02]  /*23b0*/  VIADD R12, R7, 0xffffffff ;  /* 0xffffffff070c7836 */ /* 0x000fe40000000000 */
[----:B------:R-:W-:-:S03]  /*23c0*/  VIADD R11, R6, 0xffffffff ;  /* 0xffffffff060b7836 */ /* 0x000fc60000000000 */
[----:B------:R-:W-:-:S04]  /*23d0*/  ISETP.GT.U32.AND P0, PT, R12, 0xfd, PT ;  /* 0x000000fd0c00780c */ /* 0x000fc80003f04070 */
[----:B------:R-:W-:-:S13]  /*23e0*/  ISETP.GT.U32.OR P0, PT, R11, 0xfd, P0 ;  /* 0x000000fd0b00780c */ /* 0x000fda0000704470 */
[----:B------:R-:W-:Y:S01]  /*23f0*/  @!P0 IMAD.MOV.U32 R10, RZ, RZ, RZ ;  /* 0x000000ffff0a8224 */ /* 0x000fe200078e00ff */
[----:B------:R-:W-:Y:S06]  /*2400*/  @!P0 BRA `(.L_x_49) ;  /* 0x00000000005c8947 */ /* 0x000fec0003800000 */
[----:B------:R-:W-:Y:S02]  /*2410*/  FSETP.GTU.FTZ.AND P0, PT, |R0|, +INF , PT ;  /* 0x7f8000000000780b */ /* 0x000fe40003f1c200 */
[----:B------:R-:W-:-:S04]  /*2420*/  FSETP.GTU.FTZ.AND P1, PT, |R3|, +INF , PT ;  /* 0x7f8000000300780b */ /* 0x000fc80003f3c200 */
[----:B------:R-:W-:-:S13]  /*2430*/  PLOP3.LUT P0, PT, P0, P1, PT, 0xf8, 0x8f ;  /* 0x00000000008f781c */ /* 0x000fda0000703f70 */
[----:B------:R-:W-:Y:S05]  /*2440*/  @P0 BRA `(.L_x_50) ;  /* 0x0000000400440947 */ /* 0x000fea0003800000 */
[----:B------:R-:W-:-:S13]  /*2450*/  LOP3.LUT P0, RZ, R9, 0x7fffffff, R8, 0xc8, !PT ;  /* 0x7fffffff09ff7812 */ /* 0x000fda000780c808 */
[----:B------:R-:W-:Y:S05]  /*2460*/  @!P0 BRA `(.L_x_51) ;  /* 0x0000000400348947 */ /* 0x000fea0003800000 */
[C---:B------:R-:W-:Y:S02]  /*2470*/  FSETP.NEU.FTZ.AND P2, PT, |R0|.reuse, +INF , PT ;  /* 0x7f8000000000780b */ /* 0x040fe40003f5d200 */
[----:B------:R-:W-:Y:S02]  /*2480*/  FSETP.NEU.FTZ.AND P1, PT, |R3|, +INF , PT ;  /* 0x7f8000000300780b */ /* 0x000fe40003f3d200 */
[----:B------:R-:W-:-:S11]  /*2490*/  FSETP.NEU.FTZ.AND P0, PT, |R0|, +INF , PT ;  /* 0x7f8000000000780b */ /* 0x000fd60003f1d200 */
[----:B------:R-:W-:Y:S05]  /*24a0*/  @!P1 BRA !P2, `(.L_x_51) ;  /* 0x0000000400249947 */ /* 0x000fea0005000000 */
[----:B------:R-:W-:-:S04]  /*24b0*/  LOP3.LUT P2, RZ, R8, 0x7fffffff, RZ, 0xc0, !PT ;  /* 0x7fffffff08ff7812 */ /* 0x000fc8000784c0ff */
[----:B------:R-:W-:-:S13]  /*24c0*/  PLOP3.LUT P1, PT, P1, P2, PT, 0x2f, 0xf2 ;  /* 0x0000000000f2781c */ /* 0x000fda0000f24577 */
[----:B------:R-:W-:Y:S05]  /*24d0*/  @P1 BRA `(.L_x_52) ;  /* 0x0000000400101947 */ /* 0x000fea0003800000 */
[----:B------:R-:W-:-:S04]  /*24e0*/  LOP3.LUT P1, RZ, R9, 0x7fffffff, RZ, 0xc0, !PT ;  /* 0x7fffffff09ff7812 */ /* 0x000fc8000782c0ff */
[----:B------:R-:W-:-:S13]  /*24f0*/  PLOP3.LUT P0, PT, P0, P1, PT, 0x2f, 0xf2 ;  /* 0x0000000000f2781c */ /* 0x000fda0000702577 */
[----:B------:R-:W-:Y:S05]  /*2500*/  @P0 BRA `(.L_x_53) ;  /* 0x0000000000f80947 */ /* 0x000fea0003800000 */
[----:B------:R-:W-:Y:S02]  /*2510*/  ISETP.GE.AND P0, PT, R11, RZ, PT ;  /* 0x000000ff0b00720c */ /* 0x000fe40003f06270 */
[----:B------:R-:W-:-:S11]  /*2520*/  ISETP.GE.AND P1, PT, R12, RZ, PT ;  /* 0x000000ff0c00720c */ /* 0x000fd60003f26270 */
[----:B------:R-:W-:Y:S02]  /*2530*/  @P0 IMAD.MOV.U32 R10, RZ, RZ, RZ ;  /* 0x000000ffff0a0224 */ /* 0x000fe400078e00ff */
[----:B------:R-:W-:Y:S01]  /*2540*/  @!P0 FFMA R8, R0, 1.84467440737095516160e+19, RZ ;  /* 0x5f80000000088823 */ /* 0x000fe200000000ff */
[----:B------:R-:W-:Y:S02]  /*2550*/  @!P0 IMAD.MOV.U32 R10, RZ, RZ, -0x40 ;  /* 0xffffffc0ff0a8424 */ /* 0x000fe400078e00ff */
[----:B------:R-:W-:Y:S02]  /*2560*/  @!P1 FFMA R9, R3, 1.84467440737095516160e+19, RZ ;  /* 0x5f80000003099823 */ /* 0x000fe400000000ff */
[----:B------:R-:W-:-:S07]  /*2570*/  @!P1 VIADD R10, R10, 0x40 ;  /* 0x000000400a0a9836 */ /* 0x000fce0000000000 */
.L_x_49:
[----:B------:R-:W-:Y:S01]  /*2580*/  LEA R0, R7, 0xc0800000, 0x17 ;  /* 0xc080000007007811 */ /* 0x000fe200078eb8ff */
[----:B------:R-:W-:-:S04]  /*2590*/  VIADD R6, R6, 0xffffff81 ;  /* 0xffffff8106067836 */ /* 0x000fc80000000000 */
[----:B------:R-:W-:Y:S01]  /*25a0*/  IMAD.IADD R9, R9, 0x1, -R0 ;  /* 0x0000000109097824 */ /* 0x000fe200078e0a00 */
[C---:B------:R-:W-:Y:S01]  /*25b0*/  IADD3 R7, PT, PT, R6.reuse, 0x7f, -R7 ;  /* 0x0000007f06077810 */ /* 0x040fe20007ffe807 */
[----:B------:R-:W-:Y:S02]  /*25c0*/  IMAD R0, R6, -0x800000, R8 ;  /* 0xff80000006007824 */ /* 0x000fe400078e0208 */
[----:B------:R-:W0:Y:S01]  /*25d0*/  MUFU.RCP R3, R9 ;  /* 0x0000000900037308 */ /* 0x000e220000001000 */
[----:B------:R-:W-:Y:S01]  /*25e0*/  FADD.FTZ R11, -R9, -RZ ;  /* 0x800000ff090b7221 */ /* 0x000fe20000010100 */
[----:B------:R-:W-:-:S03]  /*25f0*/  IMAD.IADD R7, R7, 0x1, R10 ;  /* 0x0000000107077824 */ /* 0x000fc600078e020a */
[----:B0-----:R-:W-:-:S04]  /*2600*/  FFMA R12, R3, R11, 1 ;  /* 0x3f800000030c7423 */ /* 0x001fc8000000000b */
[----:B------:R-:W-:-:S04]  /*2610*/  FFMA R12, R3, R12, R3 ;  /* 0x0000000c030c7223 */ /* 0x000fc80000000003 */
[----:B------:R-:W-:-:S04]  /*2620*/  FFMA R3, R0, R12, RZ ;  /* 0x0000000c00037223 */ /* 0x000fc800000000ff */
[----:B------:R-:W-:-:S04]  /*2630*/  FFMA R8, R11, R3, R0 ;  /* 0x000000030b087223 */ /* 0x000fc80000000000 */
[----:B------:R-:W-:-:S04]  /*2640*/  FFMA R13, R12, R8, R3 ;  /* 0x000000080c0d7223 */ /* 0x000fc80000000003 */
[----:B------:R-:W-:-:S04]  /*2650*/  FFMA R8, R11, R13, R0 ;  /* 0x0000000d0b087223 */ /* 0x000fc80000000000 */
[----:B------:R-:W-:-:S05]  /*2660*/  FFMA R0, R12, R8, R13 ;  /* 0x000000080c007223 */ /* 0x000fca000000000d */
[----:B------:R-:W-:-:S04]  /*2670*/  SHF.R.U32.HI R3, RZ, 0x17, R0 ;  /* 0x00000017ff037819 */ /* 0x000fc80000011600 */
[----:B------:R-:W-:-:S05]  /*2680*/  LOP3.LUT R3, R3, 0xff, RZ, 0xc0, !PT ;  /* 0x000000ff03037812 */ /* 0x000fca00078ec0ff */
[----:B------:R-:W-:-:S04]  /*2690*/  IMAD.IADD R9, R3, 0x1, R7 ;  /* 0x0000000103097824 */ /* 0x000fc800078e0207 */
[----:B------:R-:W-:-:S05]  /*26a0*/  VIADD R3, R9, 0xffffffff ;  /* 0xffffffff09037836 */ /* 0x000fca0000000000 */
[----:B------:R-:W-:-:S13]  /*26b0*/  ISETP.GE.U32.AND P0, PT, R3, 0xfe, PT ;  /* 0x000000fe0300780c */ /* 0x000fda0003f06070 */
[----:B------:R-:W-:Y:S05]  /*26c0*/  @!P0 BRA `(.L_x_54) ;  /* 0x0000000000808947 */ /* 0x000fea0003800000 */
[----:B------:R-:W-:-:S13]  /*26d0*/  ISETP.GT.AND P0, PT, R9, 0xfe, PT ;  /* 0x000000fe0900780c */ /* 0x000fda0003f04270 */
[----:B------:R-:W-:Y:S05]  /*26e0*/  @P0 BRA `(.L_x_55) ;  /* 0x00000000006c0947 */ /* 0x000fea0003800000 */
[----:B------:R-:W-:-:S13]  /*26f0*/  ISETP.GE.AND P0, PT, R9, 0x1, PT ;  /* 0x000000010900780c */ /* 0x000fda0003f06270 */
[----:B------:R-:W-:Y:S05]  /*2700*/  @P0 BRA `(.L_x_56) ;  /* 0x0000000000980947 */ /* 0x000fea0003800000 */
[----:B------:R-:W-:Y:S02]  /*2710*/  ISETP.GE.AND P0, PT, R9, -0x18, PT ;  /* 0xffffffe80900780c */ /* 0x000fe40003f06270 */
[----:B------:R-:W-:-:S11]  /*2720*/  LOP3.LUT R0, R0, 0x80000000, RZ, 0xc0, !PT ;  /* 0x8000000000007812 */ /* 0x000fd600078ec0ff */
[----:B------:R-:W-:Y:S05]  /*2730*/  @!P0 BRA `(.L_x_56) ;  /* 0x00000000008c8947 */ /* 0x000fea0003800000 */
[CCC-:B------:R-:W-:Y:S01]  /*2740*/  FFMA.RZ R3, R12.reuse, R8.reuse, R13.reuse ;  /* 0x000000080c037223 */ /* 0x1c0fe2000000c00d */
[CCC-:B------:R-:W-:Y:S01]  /*2750*/  FFMA.RM R6, R12.reuse, R8.reuse, R13.reuse ;  /* 0x000000080c067223 */ /* 0x1c0fe2000000400d */
[C---:B------:R-:W-:Y:S02]  /*2760*/  ISETP.NE.AND P2, PT, R9.reuse, RZ, PT ;  /* 0x000000ff0900720c */ /* 0x040fe40003f45270 */
[----:B------:R-:W-:Y:S02]  /*2770*/  ISETP.NE.AND P1, PT, R9, RZ, PT ;  /* 0x000000ff0900720c */ /* 0x000fe40003f25270 */
[----:B------:R-:W-:Y:S01]  /*2780*/  LOP3.LUT R7, R3, 0x7fffff, RZ, 0xc0, !PT ;  /* 0x007fffff03077812 */ /* 0x000fe200078ec0ff */
[----:B------:R-:W-:Y:S01]  /*2790*/  FFMA.RP R3, R12, R8, R13 ;  /* 0x000000080c037223 */ /* 0x000fe2000000800d */
[----:B------:R-:W-:Y:S02]  /*27a0*/  VIADD R8, R9, 0x20 ;  /* 0x0000002009087836 */ /* 0x000fe40000000000 */
[----:B------:R-:W-:Y:S01]  /*27b0*/  LOP3.LUT R7, R7, 0x800000, RZ, 0xfc, !PT ;  /* 0x0080000007077812 */ /* 0x000fe200078efcff */
[----:B------:R-:W-:Y:S01]  /*27c0*/  IMAD.MOV R9, RZ, RZ, -R9 ;  /* 0x000000ffff097224 */ /* 0x000fe200078e0a09 */
[----:B------:R-:W-:-:S02]  /*27d0*/  FSETP.NEU.FTZ.AND P0, PT, R3, R6, PT ;  /* 0x000000060300720b */ /* 0x000fc40003f1d000 */
[----:B------:R-:W-:Y:S02]  /*27e0*/  SHF.L.U32 R8, R7, R8, RZ ;  /* 0x0000000807087219 */ /* 0x000fe400000006ff */
[----:B------:R-:W-:Y:S02]  /*27f0*/  SEL R6, R9, RZ, P2 ;  /* 0x000000ff09067207 */ /* 0x000fe40001000000 */
[----:B------:R-:W-:Y:S02]  /*2800*/  ISETP.NE.AND P1, PT, R8, RZ, P1 ;  /* 0x000000ff0800720c */ /* 0x000fe40000f25270 */
[----:B------:R-:W-:Y:S02]  /*2810*/  SHF.R.U32.HI R6, RZ, R6, R7 ;  /* 0x00000006ff067219 */ /* 0x000fe40000011607 */
[----:B------:R-:W-:Y:S02]  /*2820*/  PLOP3.LUT P0, PT, P0, P1, PT, 0xf8, 0x8f ;  /* 0x00000000008f781c */ /* 0x000fe40000703f70 */
[----:B------:R-:W-:-:S02]  /*2830*/  SHF.R.U32.HI R8, RZ, 0x1, R6 ;  /* 0x00000001ff087819 */ /* 0x000fc40000011606 */
[----:B------:R-:W-:-:S04]  /*2840*/  SEL R3, RZ, 0x1, !P0 ;  /* 0x00000001ff037807 */ /* 0x000fc80004000000 */
[----:B------:R-:W-:-:S04]  /*2850*/  LOP3.LUT R3, R3, 0x1, R8, 0xf8, !PT ;  /* 0x0000000103037812 */ /* 0x000fc800078ef808 */
[----:B------:R-:W-:-:S05]  /*2860*/  LOP3.LUT R3, R3, R6, RZ, 0xc0, !PT ;  /* 0x0000000603037212 */ /* 0x000fca00078ec0ff */
[----:B------:R-:W-:-:S05]  /*2870*/  IMAD.IADD R3, R8, 0x1, R3 ;  /* 0x0000000108037824 */ /* 0x000fca00078e0203 */
[----:B------:R-:W-:Y:S01]  /*2880*/  LOP3.LUT R0, R3, R0, RZ, 0xfc, !PT ;  /* 0x0000000003007212 */ /* 0x000fe200078efcff */
[----:B------:R-:W-:Y:S06]  /*2890*/  BRA `(.L_x_56) ;  /* 0x0000000000347947 */ /* 0x000fec0003800000 */
.L_x_55:
[----:B------:R-:W-:-:S04]  /*28a0*/  LOP3.LUT R0, R0, 0x80000000, RZ, 0xc0, !PT ;  /* 0x8000000000007812 */ /* 0x000fc800078ec0ff */
[----:B------:R-:W-:Y:S01]  /*28b0*/  LOP3.LUT R0, R0, 0x7f800000, RZ, 0xfc, !PT ;  /* 0x7f80000000007812 */ /* 0x000fe200078efcff */
[----:B------:R-:W-:Y:S06]  /*28c0*/  BRA `(.L_x_56) ;  /* 0x0000000000287947 */ /* 0x000fec0003800000 */
.L_x_54:
[----:B------:R-:W-:Y:S01]  /*28d0*/  IMAD R0, R7, 0x800000, R0 ;  /* 0x0080000007007824 */ /* 0x000fe200078e0200 */
[----:B------:R-:W-:Y:S06]  /*28e0*/  BRA `(.L_x_56) ;  /* 0x0000000000207947 */ /* 0x000fec0003800000 */
.L_x_53:
[----:B------:R-:W-:-:S04]  /*28f0*/  LOP3.LUT R0, R9, 0x80000000, R8, 0x48, !PT ;  /* 0x8000000009007812 */ /* 0x000fc800078e4808 */
[----:B------:R-:W-:Y:S01]  /*2900*/  LOP3.LUT R0, R0, 0x7f800000, RZ, 0xfc, !PT ;  /* 0x7f80000000007812 */ /* 0x000fe200078efcff */
[----:B------:R-:W-:Y:S06]  /*2910*/  BRA `(.L_x_56) ;  /* 0x0000000000147947 */ /* 0x000fec0003800000 */
.L_x_52:
[----:B------:R-:W-:Y:S01]  /*2920*/  LOP3.LUT R0, R9, 0x80000000, R8, 0x48, !PT ;  /* 0x8000000009007812 */ /* 0x000fe200078e4808 */
[----:B------:R-:W-:Y:S06]  /*2930*/  BRA `(.L_x_56) ;  /* 0x00000000000c7947 */ /* 0x000fec0003800000 */
.L_x_51:
[----:B------:R-:W0:Y:S01]  /*2940*/  MUFU.RSQ R0, -QNAN ;  /* 0xffc0000000007908 */ /* 0x000e220000001400 */
[----:B------:R-:W-:Y:S05]  /*2950*/  BRA `(.L_x_56) ;  /* 0x0000000000047947 */ /* 0x000fea0003800000 */
.L_x_50:
[----:B------:R-:W-:-:S07]  /*2960*/  FADD.FTZ R0, R0, R3 ;  /* 0x0000000300007221 */ /* 0x000fce0000010000 */
.L_x_56:
[----:B------:R-:W-:-:S04]  /*2970*/  IMAD.MOV.U32 R3, RZ, RZ, 0x0 ;  /* 0x00000000ff037424 */ /* 0x000fc800078e00ff */
[----:B0-----:R-:W-:Y:S05]  /*2980*/  RET.REL.NODEC R2 `(_Z9histogramPiPfiii) ;  /* 0xffffffd4029c7950 */ /* 0x001fea0003c3ffff */
.L_x_57:
[----:B------:R-:W-:-:S00]  /*2990*/  BRA `(.L_x_57) ;  /* 0xfffffffc00fc7947 */ /* 0x000fc0000383ffff */
[----:B------:R-:W-:-:S00]  /*29a0*/  NOP ;  /* 0x0000000000007918 */ /* 0x000fc00000000000 */
        /* <DEDUP_REMOVED lines=13> */
.L_x_58:


//--------------------- .nv.shared._Z9histogramPiPfiii --------------------------
	.section	.nv.shared._Z9histogramPiPfiii,"aw",@nobits
	.sectionflags	@""
	.align	16
	.zero		1024


//--------------------- .nv.shared.reserved.0     --------------------------
	.section	.nv.shared.reserved.0,"aw",@nobits
	.weak		__nv_reservedSMEM_offset_0_alias
	.size		__nv_reservedSMEM_offset_0_alias, 0, 64
	.other		__nv_reservedSMEM_offset_0_alias,@"STO_CUDA_RESERVED_SHARED STV_DEFAULT"
__nv_reservedSMEM_offset_0_alias:
	.zero		0
	.zero		64


//--------------------- .nv.constant0._Z9histogramPiPfiii --------------------------
	.section	.nv.constant0._Z9histogramPiPfiii,"a",@progbits
	.sectionflags	@""
	.align	4
.nv.constant0._Z9histogramPiPfiii:
	.zero		924


//--------------------- SYMBOLS --------------------------

	.type		.nv.reservedSmem.offset0,@object
	.size		.nv.reservedSmem.offset0,0x4
	.type		.nv.reservedSmem.cap,@object
	.size		.nv.reservedSmem.cap,0x4
	.type		malloc,@function
